	.target	sm_100a

	.elftype	@"ET_EXEC"


//--------------------- .note.nv.tkinfo           --------------------------
	.section	.note.nv.tkinfo,"",@"SHT_NOTE"
	.sectionflags	@"SHF_NOTE_NV_TKINFO"
	.tkinfo
        /*0018*/ 	.word	0x00000002
        /*0030*/ 	.string	""
        /*0030*/ 	.string	"ptxas"
        /*0030*/ 	.string	"Cuda compilation tools, release 13.0, V13.0.88"
        /*0030*/ 	.string	"Build cuda_13.0.r13.0/compiler.36424714_0"
        /*0030*/ 	.string	"-arch sm_100a -m 64 "



//--------------------- .note.nv.cuinfo           --------------------------
	.section	.note.nv.cuinfo,"",@"SHT_NOTE"
	.sectionflags	@"SHF_NOTE_NV_CUINFO"
        /*0018*/ 	.short	0x0002
        /*001a*/ 	.short	0x0064
        /*001c*/ 	.short	0x0082
	.zero		2


//--------------------- .nv.info                  --------------------------
	.section	.nv.info,"",@"SHT_CUDA_INFO"
	.align	4


	//----- nvinfo : EIATTR_REGCOUNT
	.align		4
        /*0000*/ 	.byte	0x04, 0x2f
        /*0002*/ 	.short	(.L_19 - .L_18)
	.align		4
.L_18:
        /*0004*/ 	.word	index@(_ZN7cutlass13device_kernelINS_4gemm6kernel13GemmUniversalIN4cute5tupleIJiiiiEEENS1_10collective13CollectiveMmaINS1_35MainloopSm100TmaUmmaWarpSpecializedILi4ELi2ELi4ENS5_IJNS4_1CILi1EEESB_SB_EEEEENS5_IJNSA_ILi128EEESE_NSA_ILi64EEEEEENS_12float_e5m2_tENS5_IJlSB_lEEESH_SI_NS4_8TiledMMAINS4_8MMA_AtomIJNS4_10MMA_TraitsINS4_19SM100_MMA_F8F6F4_SSEJSH_SH_fSE_SE_NS4_17integral_constantINS4_4UMMA5MajorELSP_0EEESQ_NSN_INSO_7ScaleInELSR_0EEESS_EEEEEENS4_6LayoutISC_NS5_IJNSA_ILi0EEESW_SW_EEEEENS5_IJNS4_10UnderscoreESZ_SZ_EEEEENS4_13SM90_TMA_LOADENS4_14ComposedLayoutINS4_7SwizzleILi2ELi4ELi3EEENS4_18smem_ptr_flag_bitsILi8EEENSV_INS5_IJNSA_ILi8EEESF_EEENS5_IJSF_SB_EEEEEEEvNS4_8identityES12_S1C_vS1D_EENS_8epilogue10collective18CollectiveEpilogueINS1F_23Sm100TmaWarpSpecializedILi2ELi2ELi64ELb0ELb0EEEJSG_NS5_IJNSV_ISE_SB_EENSV_ISF_SB_EEEEESH_SI_SH_SI_NS1F_6fusion15FusionCallbacksIS1J_NS1N_17LinearCombinationISH_fSH_fLNS_15FloatRoundStyleE2EEESG_S1M_JEEENS4_5SM1004TMEM4LOAD26SM100_TMEM_LOAD_32dp32b64xES12_S1C_NS4_39AutoVectorizingCopyWithAssumedAlignmentILi128EEENS4_14SM90_TMA_STOREES1C_S1Y_S1Y_EEEvvEEEEvNT_6ParamsE)
        /*0008*/ 	.word	0x000000e0


	//----- nvinfo : EIATTR_FRAME_SIZE
	.align		4
.L_19:
        /*000c*/ 	.byte	0x04, 0x11
        /*000e*/ 	.short	(.L_21 - .L_20)
	.align		4
.L_20:
        /*0010*/ 	.word	index@($__internal_2_$__cuda_sm10x_tcgen05_guardrail_trap_unallocated_columns_being_dealloced)
        /*0014*/ 	.word	0x00000000


	//----- nvinfo : EIATTR_FRAME_SIZE
	.align		4
.L_21:
        /*0018*/ 	.byte	0x04, 0x11
        /*001a*/ 	.short	(.L_23 - .L_22)
	.align		4
.L_22:
        /*001c*/ 	.word	index@($__internal_1_$__cuda_sm10x_tcgen05_guardrail_trap_phase_invalid_during_alloc)
        /*0020*/ 	.word	0x00000000


	//----- nvinfo : EIATTR_FRAME_SIZE
	.align		4
.L_23:
        /*0024*/ 	.byte	0x04, 0x11
        /*0026*/ 	.short	(.L_25 - .L_24)
	.align		4
.L_24:
        /*0028*/ 	.word	index@($__internal_0_$__cuda_sm10x_tcgen05_guardrail_trap_col_being_dealloced_not_returned_by_alloc)
        /*002c*/ 	.word	0x00000000


	//----- nvinfo : EIATTR_FRAME_SIZE
	.align		4
.L_25:
        /*0030*/ 	.byte	0x04, 0x11
        /*0032*/ 	.short	(.L_27 - .L_26)
	.align		4
.L_26:
        /*0034*/ 	.word	index@(_ZN7cutlass13device_kernelINS_4gemm6kernel13GemmUniversalIN4cute5tupleIJiiiiEEENS1_10collective13CollectiveMmaINS1_35MainloopSm100TmaUmmaWarpSpecializedILi4ELi2ELi4ENS5_IJNS4_1CILi1EEESB_SB_EEEEENS5_IJNSA_ILi128EEESE_NSA_ILi64EEEEEENS_12float_e5m2_tENS5_IJlSB_lEEESH_SI_NS4_8TiledMMAINS4_8MMA_AtomIJNS4_10MMA_TraitsINS4_19SM100_MMA_F8F6F4_SSEJSH_SH_fSE_SE_NS4_17integral_constantINS4_4UMMA5MajorELSP_0EEESQ_NSN_INSO_7ScaleInELSR_0EEESS_EEEEEENS4_6LayoutISC_NS5_IJNSA_ILi0EEESW_SW_EEEEENS5_IJNS4_10UnderscoreESZ_SZ_EEEEENS4_13SM90_TMA_LOADENS4_14ComposedLayoutINS4_7SwizzleILi2ELi4ELi3EEENS4_18smem_ptr_flag_bitsILi8EEENSV_INS5_IJNSA_ILi8EEESF_EEENS5_IJSF_SB_EEEEEEEvNS4_8identityES12_S1C_vS1D_EENS_8epilogue10collective18CollectiveEpilogueINS1F_23Sm100TmaWarpSpecializedILi2ELi2ELi64ELb0ELb0EEEJSG_NS5_IJNSV_ISE_SB_EENSV_ISF_SB_EEEEESH_SI_SH_SI_NS1F_6fusion15FusionCallbacksIS1J_NS1N_17LinearCombinationISH_fSH_fLNS_15FloatRoundStyleE2EEESG_S1M_JEEENS4_5SM1004TMEM4LOAD26SM100_TMEM_LOAD_32dp32b64xES12_S1C_NS4_39AutoVectorizingCopyWithAssumedAlignmentILi128EEENS4_14SM90_TMA_STOREES1C_S1Y_S1Y_EEEvvEEEEvNT_6ParamsE)
        /*0038*/ 	.word	0x00000000


	//----- nvinfo : EIATTR_MIN_STACK_SIZE
	.align		4
.L_27:
        /*003c*/ 	.byte	0x04, 0x12
        /*003e*/ 	.short	(.L_29 - .L_28)
	.align		4
.L_28:
        /*0040*/ 	.word	index@(_ZN7cutlass13device_kernelINS_4gemm6kernel13GemmUniversalIN4cute5tupleIJiiiiEEENS1_10collective13CollectiveMmaINS1_35MainloopSm100TmaUmmaWarpSpecializedILi4ELi2ELi4ENS5_IJNS4_1CILi1EEESB_SB_EEEEENS5_IJNSA_ILi128EEESE_NSA_ILi64EEEEEENS_12float_e5m2_tENS5_IJlSB_lEEESH_SI_NS4_8TiledMMAINS4_8MMA_AtomIJNS4_10MMA_TraitsINS4_19SM100_MMA_F8F6F4_SSEJSH_SH_fSE_SE_NS4_17integral_constantINS4_4UMMA5MajorELSP_0EEESQ_NSN_INSO_7ScaleInELSR_0EEESS_EEEEEENS4_6LayoutISC_NS5_IJNSA_ILi0EEESW_SW_EEEEENS5_IJNS4_10UnderscoreESZ_SZ_EEEEENS4_13SM90_TMA_LOADENS4_14ComposedLayoutINS4_7SwizzleILi2ELi4ELi3EEENS4_18smem_ptr_flag_bitsILi8EEENSV_INS5_IJNSA_ILi8EEESF_EEENS5_IJSF_SB_EEEEEEEvNS4_8identityES12_S1C_vS1D_EENS_8epilogue10collective18CollectiveEpilogueINS1F_23Sm100TmaWarpSpecializedILi2ELi2ELi64ELb0ELb0EEEJSG_NS5_IJNSV_ISE_SB_EENSV_ISF_SB_EEEEESH_SI_SH_SI_NS1F_6fusion15FusionCallbacksIS1J_NS1N_17LinearCombinationISH_fSH_fLNS_15FloatRoundStyleE2EEESG_S1M_JEEENS4_5SM1004TMEM4LOAD26SM100_TMEM_LOAD_32dp32b64xES12_S1C_NS4_39AutoVectorizingCopyWithAssumedAlignmentILi128EEENS4_14SM90_TMA_STOREES1C_S1Y_S1Y_EEEvvEEEEvNT_6ParamsE)
        /*0044*/ 	.word	0x00000000
.L_29:


//--------------------- .nv.compat                --------------------------
	.section	.nv.compat,"",@"SHT_CUDA_COMPAT_INFO"
	.align	4
        /*0000*/ 	.byte	0x02, 0x09, 0x01, 0x00, 0x02, 0x02, 0x02, 0x00, 0x02, 0x05, 0x05, 0x00, 0x03, 0x07, 0x01, 0x01
        /*0010*/ 	.byte	0x02, 0x03, 0x01, 0x00, 0x02, 0x06, 0x01, 0x00, 0x04, 0x0b, 0x08, 0x00, 0x09, 0x00, 0x00, 0x00
        /*0020*/ 	.byte	0x00, 0x00, 0x00, 0x00


//--------------------- .nv.info._ZN7cutlass13device_kernelINS_4gemm6kernel13GemmUniversalIN4cute5tupleIJiiiiEEENS1_10collective13CollectiveMmaINS1_35MainloopSm100TmaUmmaWarpSpecializedILi4ELi2ELi4ENS5_IJNS4_1CILi1EEESB_SB_EEEEENS5_IJNSA_ILi128EEESE_NSA_ILi64EEEEEENS_12float_e5m2_tENS5_IJlSB_lEEESH_SI_NS4_8TiledMMAINS4_8MMA_AtomIJNS4_10MMA_TraitsINS4_19SM100_MMA_F8F6F4_SSEJSH_SH_fSE_SE_NS4_17integral_constantINS4_4UMMA5MajorELSP_0EEESQ_NSN_INSO_7ScaleInELSR_0EEESS_EEEEEENS4_6LayoutISC_NS5_IJNSA_ILi0EEESW_SW_EEEEENS5_IJNS4_10UnderscoreESZ_SZ_EEEEENS4_13SM90_TMA_LOADENS4_14ComposedLayoutINS4_7SwizzleILi2ELi4ELi3EEENS4_18smem_ptr_flag_bitsILi8EEENSV_INS5_IJNSA_ILi8EEESF_EEENS5_IJSF_SB_EEEEEEEvNS4_8identityES12_S1C_vS1D_EENS_8epilogue10collective18CollectiveEpilogueINS1F_23Sm100TmaWarpSpecializedILi2ELi2ELi64ELb0ELb0EEEJSG_NS5_IJNSV_ISE_SB_EENSV_ISF_SB_EEEEESH_SI_SH_SI_NS1F_6fusion15FusionCallbacksIS1J_NS1N_17LinearCombinationISH_fSH_fLNS_15FloatRoundStyleE2EEESG_S1M_JEEENS4_5SM1004TMEM4LOAD26SM100_TMEM_LOAD_32dp32b64xES12_S1C_NS4_39AutoVectorizingCopyWithAssumedAlignmentILi128EEENS4_14SM90_TMA_STOREES1C_S1Y_S1Y_EEEvvEEEEvNT_6ParamsE --------------------------
	.section	.nv.info._ZN7cutlass13device_kernelINS_4gemm6kernel13GemmUniversalIN4cute5tupleIJiiiiEEENS1_10collective13CollectiveMmaINS1_35MainloopSm100TmaUmmaWarpSpecializedILi4ELi2ELi4ENS5_IJNS4_1CILi1EEESB_SB_EEEEENS5_IJNSA_ILi128EEESE_NSA_ILi64EEEEEENS_12float_e5m2_tENS5_IJlSB_lEEESH_SI_NS4_8TiledMMAINS4_8MMA_AtomIJNS4_10MMA_TraitsINS4_19SM100_MMA_F8F6F4_SSEJSH_SH_fSE_SE_NS4_17integral_constantINS4_4UMMA5MajorELSP_0EEESQ_NSN_INSO_7ScaleInELSR_0EEESS_EEEEEENS4_6LayoutISC_NS5_IJNSA_ILi0EEESW_SW_EEEEENS5_IJNS4_10UnderscoreESZ_SZ_EEEEENS4_13SM90_TMA_LOADENS4_14ComposedLayoutINS4_7SwizzleILi2ELi4ELi3EEENS4_18smem_ptr_flag_bitsILi8EEENSV_INS5_IJNSA_ILi8EEESF_EEENS5_IJSF_SB_EEEEEEEvNS4_8identityES12_S1C_vS1D_EENS_8epilogue10collective18CollectiveEpilogueINS1F_23Sm100TmaWarpSpecializedILi2ELi2ELi64ELb0ELb0EEEJSG_NS5_IJNSV_ISE_SB_EENSV_ISF_SB_EEEEESH_SI_SH_SI_NS1F_6fusion15FusionCallbacksIS1J_NS1N_17LinearCombinationISH_fSH_fLNS_15FloatRoundStyleE2EEESG_S1M_JEEENS4_5SM1004TMEM4LOAD26SM100_TMEM_LOAD_32dp32b64xES12_S1C_NS4_39AutoVectorizingCopyWithAssumedAlignmentILi128EEENS4_14SM90_TMA_STOREES1C_S1Y_S1Y_EEEvvEEEEvNT_6ParamsE,"",@"SHT_CUDA_INFO"
	.sectionflags	@""
	.align	4


	//----- nvinfo : EIATTR_CUDA_API_VERSION
	.align		4
        /*0000*/ 	.byte	0x04, 0x37
        /*0002*/ 	.short	(.L_31 - .L_30)
.L_30:
        /*0004*/ 	.word	0x00000082


	//----- nvinfo : EIATTR_KPARAM_INFO
	.align		4
.L_31:
        /*0008*/ 	.byte	0x04, 0x17
        /*000a*/ 	.short	(.L_33 - .L_32)
.L_32:
        /*000c*/ 	.word	0x00000000
        /*0010*/ 	.short	0x0000
        /*0012*/ 	.short	0x0000
        /*0014*/ 	.byte	0x00, 0xf0, 0x01, 0x20


	//----- nvinfo : EIATTR_AT_ENTRY_FRAGMENTS
	.align		4
.L_33:
        /*0018*/ 	.byte	0x04, 0x4f
        /*001a*/ 	.short	(.L_35 - .L_34)


	//   ....[0]....
.L_34:
        /*001c*/ 	.word	0x00000006


	//----- nvinfo : EIATTR_RESERVED_SMEM_USED
	.align		4
.L_35:
        /*0020*/ 	.byte	0x01, 0x41
	.zero		2


	//----- nvinfo : EIATTR_SPARSE_MMA_MASK
	.align		4
        /*0024*/ 	.byte	0x03, 0x50
        /*0026*/ 	.short	0x0000


	//----- nvinfo : EIATTR_TCGEN05_1CTA_USED
	.align		4
        /*0028*/ 	.byte	0x01, 0x51
	.zero		2


	//----- nvinfo : EIATTR_MAXREG_COUNT
	.align		4
        /*002c*/ 	.byte	0x03, 0x1b
        /*002e*/ 	.short	0x00ff


	//----- nvinfo : EIATTR_NUM_BARRIERS
	.align		4
        /*0030*/ 	.byte	0x02, 0x4c
        /*0032*/ 	.byte	0x07
	.zero		1


	//----- nvinfo : EIATTR_EXTERNS
	.align		4
        /*0034*/ 	.byte	0x04, 0x0f
        /*0036*/ 	.short	(.L_37 - .L_36)


	//   ....[0]....
	.align		4
.L_36:
        /*0038*/ 	.word	index@(__assertfail)


	//----- nvinfo : EIATTR_MERCURY_ISA_VERSION
	.align		4
.L_37:
        /*003c*/ 	.byte	0x03, 0x5f
        /*003e*/ 	.short	0x0101


	//----- nvinfo : EIATTR_INT_WARP_WIDE_INSTR_OFFSETS
	.align		4
        /*0040*/ 	.byte	0x04, 0x31
        /*0042*/ 	.short	(.L_39 - .L_38)


	//   ....[0]....
.L_38:
        /*0044*/ 	.word	0x00001d80


	//   ....[1]....
        /*0048*/ 	.word	0x000036f0


	//   ....[2]....
        /*004c*/ 	.word	0x00003710


	//   ....[3]....
        /*0050*/ 	.word	0x00003740


	//   ....[4]....
        /*0054*/ 	.word	0x00004070


	//   ....[5]....
        /*0058*/ 	.word	0x000040e0


	//   ....[6]....
        /*005c*/ 	.word	0x000042c0


	//   ....[7]....
        /*0060*/ 	.word	0x00004420


	//----- nvinfo : EIATTR_COOP_GROUP_MASK_REGIDS
	.align		4
.L_39:
        /*0064*/ 	.byte	0x04, 0x29
        /*0066*/ 	.short	(.L_41 - .L_40)


	//   ....[0]....
.L_40:
        /*0068*/ 	.word	0xffffffff


	//   ....[1]....
        /*006c*/ 	.word	0xffffffff


	//   ....[2]....
        /*0070*/ 	.word	0xffffffff


	//   ....[3]....
        /*0074*/ 	.word	0xffffffff


	//   ....[4]....
        /*0078*/ 	.word	0xffffffff


	//   ....[5]....
        /*007c*/ 	.word	0xffffffff


	//   ....[6]....
        /*0080*/ 	.word	0xffffffff


	//   ....[7]....
        /*0084*/ 	.word	0xffffffff


	//   ....[8]....
        /*0088*/ 	.word	0xffffffff


	//   ....[9]....
        /*008c*/ 	.word	0xffffffff


	//   ....[10]....
        /*0090*/ 	.word	0xffffffff


	//   ....[11]....
        /*0094*/ 	.word	0xffffffff


	//   ....[12]....
        /*0098*/ 	.word	0xffffffff


	//----- nvinfo : EIATTR_COOP_GROUP_INSTR_OFFSETS
	.align		4
.L_41:
        /*009c*/ 	.byte	0x04, 0x28
        /*009e*/ 	.short	(.L_43 - .L_42)


	//   ....[0]....
.L_42:
        /*00a0*/ 	.word	0x00000090


	//   ....[1]....
        /*00a4*/ 	.word	0x000004d0


	//   ....[2]....
        /*00a8*/ 	.word	0x00000640


	//   ....[3]....
        /*00ac*/ 	.word	0x000007a0


	//   ....[4]....
        /*00b0*/ 	.word	0x000008a0


	//   ....[5]....
        /*00b4*/ 	.word	0x00000a10


	//   ....[6]....
        /*00b8*/ 	.word	0x00000bb0


	//   ....[7]....
        /*00bc*/ 	.word	0x00001c60


	//   ....[8]....
        /*00c0*/ 	.word	0x00002a40


	//   ....[9]....
        /*00c4*/ 	.word	0x00002c50


	//   ....[10]....
        /*00c8*/ 	.word	0x00002c80


	//   ....[11]....
        /*00cc*/ 	.word	0x000035d0


	//   ....[12]....
        /*00d0*/ 	.word	0x00003800


	//----- nvinfo : EIATTR_VRC_CTA_INIT_COUNT
	.align		4
.L_43:
        /*00d4*/ 	.byte	0x02, 0x4a
        /*00d6*/ 	.byte	0x80
	.zero		1


	//----- nvinfo : EIATTR_SYSCALL_OFFSETS
	.align		4
        /*00d8*/ 	.byte	0x04, 0x46
        /*00da*/ 	.short	(.L_45 - .L_44)


	//   ....[0]....
.L_44:
        /*00dc*/ 	.word	0x00004e50


	//   ....[1]....
        /*00e0*/ 	.word	0x00004f90


	//   ....[2]....
        /*00e4*/ 	.word	0x000057f0


	//   ....[3]....
        /*00e8*/ 	.word	0x00006e00


	//----- nvinfo : EIATTR_MBARRIER_INSTR_OFFSETS
	.align		4
.L_45:
        /*00ec*/ 	.byte	0x04, 0x39
        /*00ee*/ 	.short	(.L_47 - .L_46)


	//   ....[0]....
.L_46:
        /*00f0*/ 	.word	0x000005b0
        /*00f4*/ 	.word	0x000000ff
        /*00f8*/ 	.word	0x00000000
        /*00fc*/ 	.short	0x0100
        /*00fe*/ 	.byte	0x05
	.zero		1


	//   ....[1]....
        /*0100*/ 	.word	0x000005c0
        /*0104*/ 	.word	0x000000ff
        /*0108*/ 	.word	0x00000020
        /*010c*/ 	.short	0x0100
        /*010e*/ 	.byte	0x05
	.zero		1


	//   ....[2]....
        /*0110*/ 	.word	0x000005d0
        /*0114*/ 	.word	0x000000ff
        /*0118*/ 	.word	0x00000008
        /*011c*/ 	.short	0x0100
        /*011e*/ 	.byte	0x05
	.zero		1


	//   ....[3]....
        /*0120*/ 	.word	0x000005e0
        /*0124*/ 	.word	0x000000ff
        /*0128*/ 	.word	0x00000028
        /*012c*/ 	.short	0x0100
        /*012e*/ 	.byte	0x05
	.zero		1


	//   ....[4]....
        /*0130*/ 	.word	0x000005f0
        /*0134*/ 	.word	0x000000ff
        /*0138*/ 	.word	0x00000010
        /*013c*/ 	.short	0x0100
        /*013e*/ 	.byte	0x05
	.zero		1


	//   ....[5]....
        /*0140*/ 	.word	0x00000600
        /*0144*/ 	.word	0x000000ff
        /*0148*/ 	.word	0x00000030
        /*014c*/ 	.short	0x0100
        /*014e*/ 	.byte	0x05
	.zero		1


	//   ....[6]....
        /*0150*/ 	.word	0x00000610
        /*0154*/ 	.word	0x000000ff
        /*0158*/ 	.word	0x00000018
        /*015c*/ 	.short	0x0100
        /*015e*/ 	.byte	0x05
	.zero		1


	//   ....[7]....
        /*0160*/ 	.word	0x00000620
        /*0164*/ 	.word	0x000000ff
        /*0168*/ 	.word	0x00000038
        /*016c*/ 	.short	0x0100
        /*016e*/ 	.byte	0x05
	.zero		1


	//   ....[8]....
        /*0170*/ 	.word	0x00000750
        /*0174*/ 	.word	0x000000ff
        /*0178*/ 	.word	0x00000040
        /*017c*/ 	.short	0x0100
        /*017e*/ 	.byte	0x07
	.zero		1


	//   ....[9]....
        /*0180*/ 	.word	0x00000760
        /*0184*/ 	.word	0x000000ff
        /*0188*/ 	.word	0x00000050
        /*018c*/ 	.short	0x0100
        /*018e*/ 	.byte	0x07
	.zero		1


	//   ....[10]....
        /*0190*/ 	.word	0x00000770
        /*0194*/ 	.word	0x000000ff
        /*0198*/ 	.word	0x00000048
        /*019c*/ 	.short	0x0100
        /*019e*/ 	.byte	0x07
	.zero		1


	//   ....[11]....
        /*01a0*/ 	.word	0x00000780
        /*01a4*/ 	.word	0x000000ff
        /*01a8*/ 	.word	0x00000058
        /*01ac*/ 	.short	0x0100
        /*01ae*/ 	.byte	0x07
	.zero		1


	//   ....[12]....
        /*01b0*/ 	.word	0x00000870
        /*01b4*/ 	.word	0x000000ff
        /*01b8*/ 	.word	0x00000060
        /*01bc*/ 	.short	0x0100
        /*01be*/ 	.byte	0x05
	.zero		1


	//   ....[13]....
        /*01c0*/ 	.word	0x00000880
        /*01c4*/ 	.word	0x000000ff
        /*01c8*/ 	.word	0x00000068
        /*01cc*/ 	.short	0x0100
        /*01ce*/ 	.byte	0x05
	.zero		1


	//   ....[14]....
        /*01d0*/ 	.word	0x000009c0
        /*01d4*/ 	.word	0x000000ff
        /*01d8*/ 	.word	0x00000070
        /*01dc*/ 	.short	0x0100
        /*01de*/ 	.byte	0x05
	.zero		1


	//   ....[15]....
        /*01e0*/ 	.word	0x000009d0
        /*01e4*/ 	.word	0x000000ff
        /*01e8*/ 	.word	0x00000080
        /*01ec*/ 	.short	0x0100
        /*01ee*/ 	.byte	0x05
	.zero		1


	//   ....[16]....
        /*01f0*/ 	.word	0x000009e0
        /*01f4*/ 	.word	0x000000ff
        /*01f8*/ 	.word	0x00000078
        /*01fc*/ 	.short	0x0100
        /*01fe*/ 	.byte	0x05
	.zero		1


	//   ....[17]....
        /*0200*/ 	.word	0x000009f0
        /*0204*/ 	.word	0x000000ff
        /*0208*/ 	.word	0x00000088
        /*020c*/ 	.short	0x0100
        /*020e*/ 	.byte	0x05
	.zero		1


	//   ....[18]....
        /*0210*/ 	.word	0x00000b20
        /*0214*/ 	.word	0x000000ff
        /*0218*/ 	.word	0x00000090
        /*021c*/ 	.short	0x0100
        /*021e*/ 	.byte	0x07
	.zero		1


	//   ....[19]....
        /*0220*/ 	.word	0x00000b30
        /*0224*/ 	.word	0x000000ff
        /*0228*/ 	.word	0x000000b0
        /*022c*/ 	.short	0x0100
        /*022e*/ 	.byte	0x07
	.zero		1


	//   ....[20]....
        /*0230*/ 	.word	0x00000b40
        /*0234*/ 	.word	0x000000ff
        /*0238*/ 	.word	0x00000098
        /*023c*/ 	.short	0x0100
        /*023e*/ 	.byte	0x07
	.zero		1


	//   ....[21]....
        /*0240*/ 	.word	0x00000b50
        /*0244*/ 	.word	0x000000ff
        /*0248*/ 	.word	0x000000b8
        /*024c*/ 	.short	0x0100
        /*024e*/ 	.byte	0x07
	.zero		1


	//   ....[22]....
        /*0250*/ 	.word	0x00000b60
        /*0254*/ 	.word	0x000000ff
        /*0258*/ 	.word	0x000000a0
        /*025c*/ 	.short	0x0100
        /*025e*/ 	.byte	0x07
	.zero		1


	//   ....[23]....
        /*0260*/ 	.word	0x00000b70
        /*0264*/ 	.word	0x000000ff
        /*0268*/ 	.word	0x000000c0
        /*026c*/ 	.short	0x0100
        /*026e*/ 	.byte	0x07
	.zero		1


	//   ....[24]....
        /*0270*/ 	.word	0x00000b80
        /*0274*/ 	.word	0x000000ff
        /*0278*/ 	.word	0x000000a8
        /*027c*/ 	.short	0x0100
        /*027e*/ 	.byte	0x07
	.zero		1


	//   ....[25]....
        /*0280*/ 	.word	0x00000b90
        /*0284*/ 	.word	0x000000ff
        /*0288*/ 	.word	0x000000c8
        /*028c*/ 	.short	0x0100
        /*028e*/ 	.byte	0x07
	.zero		1


	//   ....[26]....
        /*0290*/ 	.word	0x00000c80
        /*0294*/ 	.word	0x000000ff
        /*0298*/ 	.word	0x000000d0
        /*029c*/ 	.short	0x0100
        /*029e*/ 	.byte	0x05
	.zero		1


	//   ....[27]....
        /*02a0*/ 	.word	0x00000c90
        /*02a4*/ 	.word	0x000000ff
        /*02a8*/ 	.word	0x000000e0
        /*02ac*/ 	.short	0x0100
        /*02ae*/ 	.byte	0x05
	.zero		1


	//   ....[28]....
        /*02b0*/ 	.word	0x00000ca0
        /*02b4*/ 	.word	0x000000ff
        /*02b8*/ 	.word	0x000000d8
        /*02bc*/ 	.short	0x0100
        /*02be*/ 	.byte	0x05
	.zero		1


	//   ....[29]....
        /*02c0*/ 	.word	0x00000cb0
        /*02c4*/ 	.word	0x000000ff
        /*02c8*/ 	.word	0x000000e8
        /*02cc*/ 	.short	0x0100
        /*02ce*/ 	.byte	0x05
	.zero		1


	//   ....[30]....
        /*02d0*/ 	.word	0x00001580
        /*02d4*/ 	.word	0x00000003
        /*02d8*/ 	.word	0x000000e0
        /*02dc*/ 	.short	0x010a
        /*02de*/ 	.byte	0xff
	.zero		1


	//   ....[31]....
        /*02e0*/ 	.word	0x000015b0
        /*02e4*/ 	.word	0x00000003
        /*02e8*/ 	.word	0x000000d0
        /*02ec*/ 	.short	0x0101
        /*02ee*/ 	.byte	0xff
	.zero		1


	//   ....[32]....
        /*02f0*/ 	.word	0x00001680
        /*02f4*/ 	.word	0x000000ff
        /*02f8*/ 	.word	0x00000020
        /*02fc*/ 	.short	0x010a
        /*02fe*/ 	.byte	0x08
	.zero		1


	//   ....[33]....
        /*0300*/ 	.word	0x00001720
        /*0304*/ 	.word	0x000000ff
        /*0308*/ 	.word	0x00000020
        /*030c*/ 	.short	0x010a
        /*030e*/ 	.byte	0x21
	.zero		1


	//   ....[34]....
        /*0310*/ 	.word	0x00001880
        /*0314*/ 	.word	0x000000ff
        /*0318*/ 	.word	0x00000020
        /*031c*/ 	.short	0x010a
        /*031e*/ 	.byte	0x08
	.zero		1


	//   ....[35]....
        /*0320*/ 	.word	0x00001970
        /*0324*/ 	.word	0x000000ff
        /*0328*/ 	.word	0x00000068
        /*032c*/ 	.short	0x0101
        /*032e*/ 	.byte	0x04
	.zero		1


	//   ....[36]....
        /*0330*/ 	.word	0x00001990
        /*0334*/ 	.word	0x000000ff
        /*0338*/ 	.word	0x00000020
        /*033c*/ 	.short	0x010a
        /*033e*/ 	.byte	0x08
	.zero		1


	//   ....[37]....
        /*0340*/ 	.word	0x00001a10
        /*0344*/ 	.word	0x000000ff
        /*0348*/ 	.word	0x00000020
        /*034c*/ 	.short	0x010a
        /*034e*/ 	.byte	0x11
	.zero		1


	//   ....[38]....
        /*0350*/ 	.word	0x00001b70
        /*0354*/ 	.word	0x000000ff
        /*0358*/ 	.word	0x00000020
        /*035c*/ 	.short	0x010a
        /*035e*/ 	.byte	0x08
	.zero		1


	//   ....[39]....
        /*0360*/ 	.word	0x00001c90
        /*0364*/ 	.word	0x00000002
        /*0368*/ 	.word	0x00000070
        /*036c*/ 	.short	0x010a
        /*036e*/ 	.byte	0xff
	.zero		1


	//   ....[40]....
        /*0370*/ 	.word	0x00001d50
        /*0374*/ 	.word	0x00000002
        /*0378*/ 	.word	0x00000000
        /*037c*/ 	.short	0x0101
        /*037e*/ 	.byte	0xff
	.zero		1


	//   ....[41]....
        /*0380*/ 	.word	0x000022b0
        /*0384*/ 	.word	0x000000ff
        /*0388*/ 	.word	0x00000000
        /*038c*/ 	.short	0x010a
        /*038e*/ 	.byte	0x05
	.zero		1


	//   ....[42]....
        /*0390*/ 	.word	0x00002340
        /*0394*/ 	.word	0x000000ff
        /*0398*/ 	.word	0x00000000
        /*039c*/ 	.short	0x010a
        /*039e*/ 	.byte	0x05
	.zero		1


	//   ....[43]....
        /*03a0*/ 	.word	0x000023d0
        /*03a4*/ 	.word	0x000000ff
        /*03a8*/ 	.word	0x00000000
        /*03ac*/ 	.short	0x010a
        /*03ae*/ 	.byte	0x05
	.zero		1


	//   ....[44]....
        /*03b0*/ 	.word	0x00002470
        /*03b4*/ 	.word	0x00000000
        /*03b8*/ 	.word	0x00000000
        /*03bc*/ 	.short	0x010a
        /*03be*/ 	.byte	0xff
	.zero		1


	//   ....[45]....
        /*03c0*/ 	.word	0x00002590
        /*03c4*/ 	.word	0x00000000
        /*03c8*/ 	.word	0x000000d0
        /*03cc*/ 	.short	0x010a
        /*03ce*/ 	.byte	0xff
	.zero		1


	//   ....[46]....
        /*03d0*/ 	.word	0x000025f0
        /*03d4*/ 	.word	0x00000004
        /*03d8*/ 	.word	0x00000000
        /*03dc*/ 	.short	0x0101
        /*03de*/ 	.byte	0xff
	.zero		1


	//   ....[47]....
        /*03e0*/ 	.word	0x00002610
        /*03e4*/ 	.word	0x000000ff
        /*03e8*/ 	.word	0x00000080
        /*03ec*/ 	.short	0x010a
        /*03ee*/ 	.byte	0x05
	.zero		1


	//   ....[48]....
        /*03f0*/ 	.word	0x00002730
        /*03f4*/ 	.word	0x00000000
        /*03f8*/ 	.word	0x00000070
        /*03fc*/ 	.short	0x010a
        /*03fe*/ 	.byte	0xff
	.zero		1


	//   ....[49]....
        /*0400*/ 	.word	0x00002840
        /*0404*/ 	.word	0x00000000
        /*0408*/ 	.word	0x00000000
        /*040c*/ 	.short	0x0101
        /*040e*/ 	.byte	0xff
	.zero		1


	//   ....[50]....
        /*0410*/ 	.word	0x000028d0
        /*0414*/ 	.word	0x000000ff
        /*0418*/ 	.word	0x00000080
        /*041c*/ 	.short	0x0106
        /*041e*/ 	.byte	0x05
	.zero		1


	//   ....[51]....
        /*0420*/ 	.word	0x000028f0
        /*0424*/ 	.word	0x000000ff
        /*0428*/ 	.word	0x00000080
        /*042c*/ 	.short	0x010a
        /*042e*/ 	.byte	0x05
	.zero		1


	//   ....[52]....
        /*0430*/ 	.word	0x00002980
        /*0434*/ 	.word	0x000000ff
        /*0438*/ 	.word	0x00000080
        /*043c*/ 	.short	0x0106
        /*043e*/ 	.byte	0x04
	.zero		1


	//   ....[53]....
        /*0440*/ 	.word	0x000029c0
        /*0444*/ 	.word	0x00000000
        /*0448*/ 	.word	0x00000080
        /*044c*/ 	.short	0x010a
        /*044e*/ 	.byte	0xff
	.zero		1


	//   ....[54]....
        /*0450*/ 	.word	0x00002ec0
        /*0454*/ 	.word	0x00000000
        /*0458*/ 	.word	0x00000070
        /*045c*/ 	.short	0x010a
        /*045e*/ 	.byte	0xff
	.zero		1


	//   ....[55]....
        /*0460*/ 	.word	0x00002fd0
        /*0464*/ 	.word	0x00000003
        /*0468*/ 	.word	0x00000000
        /*046c*/ 	.short	0x0101
        /*046e*/ 	.byte	0xff
	.zero		1


	//   ....[56]....
        /*0470*/ 	.word	0x00002fe0
        /*0474*/ 	.word	0x000000ff
        /*0478*/ 	.word	0x00000000
        /*047c*/ 	.short	0x010a
        /*047e*/ 	.byte	0x04
	.zero		1


	//   ....[57]....
        /*0480*/ 	.word	0x00003000
        /*0484*/ 	.word	0x000000ff
        /*0488*/ 	.word	0x000000b0
        /*048c*/ 	.short	0x010a
        /*048e*/ 	.byte	0x08
	.zero		1


	//   ....[58]....
        /*0490*/ 	.word	0x000030d0
        /*0494*/ 	.word	0x000000ff
        /*0498*/ 	.word	0x00000000
        /*049c*/ 	.short	0x010a
        /*049e*/ 	.byte	0x07
	.zero		1


	//   ....[59]....
        /*04a0*/ 	.word	0x00003210
        /*04a4*/ 	.word	0x000000ff
        /*04a8*/ 	.word	0x00000000
        /*04ac*/ 	.short	0x010a
        /*04ae*/ 	.byte	0x04
	.zero		1


	//   ....[60]....
        /*04b0*/ 	.word	0x00003400
        /*04b4*/ 	.word	0x000000ff
        /*04b8*/ 	.word	0x00000000
        /*04bc*/ 	.short	0x010a
        /*04be*/ 	.byte	0x05
	.zero		1


	//   ....[61]....
        /*04c0*/ 	.word	0x00003490
        /*04c4*/ 	.word	0x000000ff
        /*04c8*/ 	.word	0x00000000
        /*04cc*/ 	.short	0x010a
        /*04ce*/ 	.byte	0x05
	.zero		1


	//   ....[62]....
        /*04d0*/ 	.word	0x00003520
        /*04d4*/ 	.word	0x000000ff
        /*04d8*/ 	.word	0x00000000
        /*04dc*/ 	.short	0x010a
        /*04de*/ 	.byte	0x05
	.zero		1


	//   ....[63]....
        /*04e0*/ 	.word	0x000035b0
        /*04e4*/ 	.word	0x000000ff
        /*04e8*/ 	.word	0x00000000
        /*04ec*/ 	.short	0x010a
        /*04ee*/ 	.byte	0x07
	.zero		1


	//   ....[64]....
        /*04f0*/ 	.word	0x00003a10
        /*04f4*/ 	.word	0x00000000
        /*04f8*/ 	.word	0x00000070
        /*04fc*/ 	.short	0x010a
        /*04fe*/ 	.byte	0xff
	.zero		1


	//   ....[65]....
        /*0500*/ 	.word	0x00003ad0
        /*0504*/ 	.word	0x00000000
        /*0508*/ 	.word	0x00000000
        /*050c*/ 	.short	0x0101
        /*050e*/ 	.byte	0xff
	.zero		1


	//   ....[66]....
        /*0510*/ 	.word	0x00003df0
        /*0514*/ 	.word	0x000000ff
        /*0518*/ 	.word	0x00000068
        /*051c*/ 	.short	0x010a
        /*051e*/ 	.byte	0x07
	.zero		1


	//   ....[67]....
        /*0520*/ 	.word	0x00003fe0
        /*0524*/ 	.word	0x000000ff
        /*0528*/ 	.word	0x00000050
        /*052c*/ 	.short	0x010a
        /*052e*/ 	.byte	0x07
	.zero		1


	//   ....[68]....
        /*0530*/ 	.word	0x000041b0
        /*0534*/ 	.word	0x000000ff
        /*0538*/ 	.word	0x00000040
        /*053c*/ 	.short	0x010b
        /*053e*/ 	.byte	0x07
	.zero		1


	//   ....[69]....
        /*0540*/ 	.word	0x00004220
        /*0544*/ 	.word	0x000000ff
        /*0548*/ 	.word	0x00000000
        /*054c*/ 	.short	0x0101
        /*054e*/ 	.byte	0x08
	.zero		1


	//   ....[70]....
        /*0550*/ 	.word	0x00004250
        /*0554*/ 	.word	0x000000ff
        /*0558*/ 	.word	0x00000058
        /*055c*/ 	.short	0x010a
        /*055e*/ 	.byte	0x07
	.zero		1


	//   ....[71]....
        /*0560*/ 	.word	0x00004460
        /*0564*/ 	.word	0x000000ff
        /*0568*/ 	.word	0x00000048
        /*056c*/ 	.short	0x010b
        /*056e*/ 	.byte	0x07
	.zero		1


	//   ....[72]....
        /*0570*/ 	.word	0x00004480
        /*0574*/ 	.word	0x000000ff
        /*0578*/ 	.word	0x00000000
        /*057c*/ 	.short	0x0101
        /*057e*/ 	.byte	0x0d
	.zero		1


	//   ....[73]....
        /*0580*/ 	.word	0x000044b0
        /*0584*/ 	.word	0x000000ff
        /*0588*/ 	.word	0x00000050
        /*058c*/ 	.short	0x010a
        /*058e*/ 	.byte	0x07
	.zero		1


	//   ....[74]....
        /*0590*/ 	.word	0x000044f0
        /*0594*/ 	.word	0x00000000
        /*0598*/ 	.word	0x00000058
        /*059c*/ 	.short	0x010a
        /*059e*/ 	.byte	0xff
	.zero		1


	//   ....[75]....
        /*05a0*/ 	.word	0x00004820
        /*05a4*/ 	.word	0x00000000
        /*05a8*/ 	.word	0x00000070
        /*05ac*/ 	.short	0x010a
        /*05ae*/ 	.byte	0xff
	.zero		1


	//   ....[76]....
        /*05b0*/ 	.word	0x00004930
        /*05b4*/ 	.word	0x00000000
        /*05b8*/ 	.word	0x00000000
        /*05bc*/ 	.short	0x0101
        /*05be*/ 	.byte	0xff
	.zero		1


	//   ....[77]....
        /*05c0*/ 	.word	0x00005390
        /*05c4*/ 	.word	0x00000003
        /*05c8*/ 	.word	0x00000040
        /*05cc*/ 	.short	0x010a
        /*05ce*/ 	.byte	0xff
	.zero		1


	//   ....[78]....
        /*05d0*/ 	.word	0x000053d0
        /*05d4*/ 	.word	0x000000cf
        /*05d8*/ 	.word	0x00000090
        /*05dc*/ 	.short	0x010a
        /*05de*/ 	.byte	0xff
	.zero		1


	//   ....[79]....
        /*05e0*/ 	.word	0x00005500
        /*05e4*/ 	.word	0x00000003
        /*05e8*/ 	.word	0x00000040
        /*05ec*/ 	.short	0x010a
        /*05ee*/ 	.byte	0xff
	.zero		1


	//   ....[80]....
        /*05f0*/ 	.word	0x00005660
        /*05f4*/ 	.word	0x00000000
        /*05f8*/ 	.word	0x00000000
        /*05fc*/ 	.short	0x0101
        /*05fe*/ 	.byte	0xff
	.zero		1


	//   ....[81]....
        /*0600*/ 	.word	0x000056c0
        /*0604*/ 	.word	0x000000cf
        /*0608*/ 	.word	0x00000090
        /*060c*/ 	.short	0x010a
        /*060e*/ 	.byte	0xff
	.zero		1


	//   ....[82]....
        /*0610*/ 	.word	0x00006a70
        /*0614*/ 	.word	0x000000d2
        /*0618*/ 	.word	0x00000040
        /*061c*/ 	.short	0x010a
        /*061e*/ 	.byte	0xff
	.zero		1


	//   ....[83]....
        /*0620*/ 	.word	0x00006b40
        /*0624*/ 	.word	0x000000d2
        /*0628*/ 	.word	0x00000040
        /*062c*/ 	.short	0x010a
        /*062e*/ 	.byte	0xff
	.zero		1


	//   ....[84]....
        /*0630*/ 	.word	0x00006c80
        /*0634*/ 	.word	0x00000003
        /*0638*/ 	.word	0x00000000
        /*063c*/ 	.short	0x0101
        /*063e*/ 	.byte	0xff
	.zero		1


	//   ....[85]....
        /*0640*/ 	.word	0x00007190
        /*0644*/ 	.word	0x000000ff
        /*0648*/ 	.word	0x00000000
        /*064c*/ 	.short	0x0101
        /*064e*/ 	.byte	0x05
	.zero		1


	//   ....[86]....
        /*0650*/ 	.word	0x00008110
        /*0654*/ 	.word	0x00000003
        /*0658*/ 	.word	0x000000e0
        /*065c*/ 	.short	0x010a
        /*065e*/ 	.byte	0xff
	.zero		1


	//   ....[87]....
        /*0660*/ 	.word	0x00008170
        /*0664*/ 	.word	0x00000002
        /*0668*/ 	.word	0x00000020
        /*066c*/ 	.short	0x010a
        /*066e*/ 	.byte	0xff
	.zero		1


	//   ....[88]....
        /*0670*/ 	.word	0x000081d0
        /*0674*/ 	.word	0x00000002
        /*0678*/ 	.word	0x00000020
        /*067c*/ 	.short	0x010a
        /*067e*/ 	.byte	0xff
	.zero		1


	//   ....[89]....
        /*0680*/ 	.word	0x00008220
        /*0684*/ 	.word	0x00000002
        /*0688*/ 	.word	0x00000070
        /*068c*/ 	.short	0x010a
        /*068e*/ 	.byte	0xff
	.zero		1


	//   ....[90]....
        /*0690*/ 	.word	0x00008280
        /*0694*/ 	.word	0x00000000
        /*0698*/ 	.word	0x00000000
        /*069c*/ 	.short	0x010a
        /*069e*/ 	.byte	0xff
	.zero		1


	//   ....[91]....
        /*06a0*/ 	.word	0x000082e0
        /*06a4*/ 	.word	0x00000000
        /*06a8*/ 	.word	0x00000000
        /*06ac*/ 	.short	0x010a
        /*06ae*/ 	.byte	0xff
	.zero		1


	//   ....[92]....
        /*06b0*/ 	.word	0x00008340
        /*06b4*/ 	.word	0x00000000
        /*06b8*/ 	.word	0x00000000
        /*06bc*/ 	.short	0x010a
        /*06be*/ 	.byte	0xff
	.zero		1


	//   ....[93]....
        /*06c0*/ 	.word	0x00008390
        /*06c4*/ 	.word	0x00000000
        /*06c8*/ 	.word	0x000000d0
        /*06cc*/ 	.short	0x010a
        /*06ce*/ 	.byte	0xff
	.zero		1


	//   ....[94]....
        /*06d0*/ 	.word	0x000083f0
        /*06d4*/ 	.word	0x00000000
        /*06d8*/ 	.word	0x00000080
        /*06dc*/ 	.short	0x010a
        /*06de*/ 	.byte	0xff
	.zero		1


	//   ....[95]....
        /*06e0*/ 	.word	0x00008440
        /*06e4*/ 	.word	0x00000000
        /*06e8*/ 	.word	0x00000070
        /*06ec*/ 	.short	0x010a
        /*06ee*/ 	.byte	0xff
	.zero		1


	//   ....[96]....
        /*06f0*/ 	.word	0x000084a0
        /*06f4*/ 	.word	0x00000000
        /*06f8*/ 	.word	0x00000080
        /*06fc*/ 	.short	0x010a
        /*06fe*/ 	.byte	0xff
	.zero		1


	//   ....[97]....
        /*0700*/ 	.word	0x000084f0
        /*0704*/ 	.word	0x00000000
        /*0708*/ 	.word	0x00000070
        /*070c*/ 	.short	0x010a
        /*070e*/ 	.byte	0xff
	.zero		1


	//   ....[98]....
        /*0710*/ 	.word	0x00008550
        /*0714*/ 	.word	0x00000003
        /*0718*/ 	.word	0x000000b0
        /*071c*/ 	.short	0x010a
        /*071e*/ 	.byte	0xff
	.zero		1


	//   ....[99]....
        /*0720*/ 	.word	0x000085b0
        /*0724*/ 	.word	0x00000000
        /*0728*/ 	.word	0x00000000
        /*072c*/ 	.short	0x010a
        /*072e*/ 	.byte	0xff
	.zero		1


	//   ....[100]....
        /*0730*/ 	.word	0x00008610
        /*0734*/ 	.word	0x00000000
        /*0738*/ 	.word	0x00000000
        /*073c*/ 	.short	0x010a
        /*073e*/ 	.byte	0xff
	.zero		1


	//   ....[101]....
        /*0740*/ 	.word	0x00008670
        /*0744*/ 	.word	0x00000000
        /*0748*/ 	.word	0x00000000
        /*074c*/ 	.short	0x010a
        /*074e*/ 	.byte	0xff
	.zero		1


	//   ....[102]....
        /*0750*/ 	.word	0x000086d0
        /*0754*/ 	.word	0x00000000
        /*0758*/ 	.word	0x00000000
        /*075c*/ 	.short	0x010a
        /*075e*/ 	.byte	0xff
	.zero		1


	//   ....[103]....
        /*0760*/ 	.word	0x00008730
        /*0764*/ 	.word	0x00000000
        /*0768*/ 	.word	0x00000000
        /*076c*/ 	.short	0x010a
        /*076e*/ 	.byte	0xff
	.zero		1


	//   ....[104]....
        /*0770*/ 	.word	0x00008780
        /*0774*/ 	.word	0x00000000
        /*0778*/ 	.word	0x00000070
        /*077c*/ 	.short	0x010a
        /*077e*/ 	.byte	0xff
	.zero		1


	//   ....[105]....
        /*0780*/ 	.word	0x000087e0
        /*0784*/ 	.word	0x00000000
        /*0788*/ 	.word	0x00000068
        /*078c*/ 	.short	0x010a
        /*078e*/ 	.byte	0xff
	.zero		1


	//   ....[106]....
        /*0790*/ 	.word	0x00008840
        /*0794*/ 	.word	0x00000003
        /*0798*/ 	.word	0x00000050
        /*079c*/ 	.short	0x010a
        /*079e*/ 	.byte	0xff
	.zero		1


	//   ....[107]....
        /*07a0*/ 	.word	0x000088a0
        /*07a4*/ 	.word	0x00000003
        /*07a8*/ 	.word	0x00000058
        /*07ac*/ 	.short	0x010a
        /*07ae*/ 	.byte	0xff
	.zero		1


	//   ....[108]....
        /*07b0*/ 	.word	0x00008900
        /*07b4*/ 	.word	0x00000000
        /*07b8*/ 	.word	0x00000050
        /*07bc*/ 	.short	0x010a
        /*07be*/ 	.byte	0xff
	.zero		1


	//   ....[109]....
        /*07c0*/ 	.word	0x00008950
        /*07c4*/ 	.word	0x00000000
        /*07c8*/ 	.word	0x00000070
        /*07cc*/ 	.short	0x010a
        /*07ce*/ 	.byte	0xff
	.zero		1


	//   ....[110]....
        /*07d0*/ 	.word	0x000089a0
        /*07d4*/ 	.word	0x00000003
        /*07d8*/ 	.word	0x00000040
        /*07dc*/ 	.short	0x010a
        /*07de*/ 	.byte	0xff
	.zero		1


	//   ....[111]....
        /*07e0*/ 	.word	0x000089f0
        /*07e4*/ 	.word	0x000000cf
        /*07e8*/ 	.word	0x00000090
        /*07ec*/ 	.short	0x010a
        /*07ee*/ 	.byte	0xff
	.zero		1


	//   ....[112]....
        /*07f0*/ 	.word	0x00008a40
        /*07f4*/ 	.word	0x000000d2
        /*07f8*/ 	.word	0x00000040
        /*07fc*/ 	.short	0x010a
        /*07fe*/ 	.byte	0xff
	.zero		1


	//----- nvinfo : EIATTR_NUM_MBARRIERS
	.align		4
.L_47:
        /*0800*/ 	.byte	0x03, 0x38
        /*0802*/ 	.short	0x001e


	//----- nvinfo : EIATTR_EXIT_INSTR_OFFSETS
	.align		4
        /*0804*/ 	.byte	0x04, 0x1c
        /*0806*/ 	.short	(.L_49 - .L_48)


	//   ....[0]....
.L_48:
        /*0808*/ 	.word	0x000024a0


	//   ....[1]....
        /*080c*/ 	.word	0x00002990


	//   ....[2]....
        /*0810*/ 	.word	0x000029f0


	//   ....[3]....
        /*0814*/ 	.word	0x00003810


	//   ....[4]....
        /*0818*/ 	.word	0x00004520


	//   ....[5]....
        /*081c*/ 	.word	0x00004560


	//   ....[6]....
        /*0820*/ 	.word	0x00008100


	//----- nvinfo : EIATTR_MAX_THREADS
	.align		4
.L_49:
        /*0824*/ 	.byte	0x04, 0x05
        /*0826*/ 	.short	(.L_51 - .L_50)
.L_50:
        /*0828*/ 	.word	0x00000100
        /*082c*/ 	.word	0x00000001
        /*0830*/ 	.word	0x00000001


	//----- nvinfo : EIATTR_CRS_STACK_SIZE
	.align		4
.L_51:
        /*0834*/ 	.byte	0x04, 0x1e
        /*0836*/ 	.short	(.L_53 - .L_52)
.L_52:
        /*0838*/ 	.word	0x00000000


	//----- nvinfo : EIATTR_CBANK_PARAM_SIZE
	.align		4
.L_53:
        /*083c*/ 	.byte	0x03, 0x19
        /*083e*/ 	.short	0x0800


	//----- nvinfo : EIATTR_PARAM_CBANK
	.align		4
        /*0840*/ 	.byte	0x04, 0x0a
        /*0842*/ 	.short	(.L_55 - .L_54)
	.align		4
.L_54:
        /*0844*/ 	.word	index@(.nv.constant0._ZN7cutlass13device_kernelINS_4gemm6kernel13GemmUniversalIN4cute5tupleIJiiiiEEENS1_10collective13CollectiveMmaINS1_35MainloopSm100TmaUmmaWarpSpecializedILi4ELi2ELi4ENS5_IJNS4_1CILi1EEESB_SB_EEEEENS5_IJNSA_ILi128EEESE_NSA_ILi64EEEEEENS_12float_e5m2_tENS5_IJlSB_lEEESH_SI_NS4_8TiledMMAINS4_8MMA_AtomIJNS4_10MMA_TraitsINS4_19SM100_MMA_F8F6F4_SSEJSH_SH_fSE_SE_NS4_17integral_constantINS4_4UMMA5MajorELSP_0EEESQ_NSN_INSO_7ScaleInELSR_0EEESS_EEEEEENS4_6LayoutISC_NS5_IJNSA_ILi0EEESW_SW_EEEEENS5_IJNS4_10UnderscoreESZ_SZ_EEEEENS4_13SM90_TMA_LOADENS4_14ComposedLayoutINS4_7SwizzleILi2ELi4ELi3EEENS4_18smem_ptr_flag_bitsILi8EEENSV_INS5_IJNSA_ILi8EEESF_EEENS5_IJSF_SB_EEEEEEEvNS4_8identityES12_S1C_vS1D_EENS_8epilogue10collective18CollectiveEpilogueINS1F_23Sm100TmaWarpSpecializedILi2ELi2ELi64ELb0ELb0EEEJSG_NS5_IJNSV_ISE_SB_EENSV_ISF_SB_EEEEESH_SI_SH_SI_NS1F_6fusion15FusionCallbacksIS1J_NS1N_17LinearCombinationISH_fSH_fLNS_15FloatRoundStyleE2EEESG_S1M_JEEENS4_5SM1004TMEM4LOAD26SM100_TMEM_LOAD_32dp32b64xES12_S1C_NS4_39AutoVectorizingCopyWithAssumedAlignmentILi128EEENS4_14SM90_TMA_STOREES1C_S1Y_S1Y_EEEvvEEEEvNT_6ParamsE)
        /*0848*/ 	.short	0x0380
        /*084a*/ 	.short	0x0800


	//----- nvinfo : EIATTR_SW_WAR
	.align		4
.L_55:
        /*084c*/ 	.byte	0x04, 0x36
        /*084e*/ 	.short	(.L_57 - .L_56)
.L_56:
        /*0850*/ 	.word	0x00000008
.L_57:


//--------------------- .nv.callgraph             --------------------------
	.section	.nv.callgraph,"",@"SHT_CUDA_CALLGRAPH"
	.align	4
	.sectionentsize	8
	.align		4
        /*0000*/ 	.word	0x00000000
	.align		4
        /*0004*/ 	.word	0xffffffff
	.align		4
        /*0008*/ 	.word	index@(_ZN7cutlass13device_kernelINS_4gemm6kernel13GemmUniversalIN4cute5tupleIJiiiiEEENS1_10collective13CollectiveMmaINS1_35MainloopSm100TmaUmmaWarpSpecializedILi4ELi2ELi4ENS5_IJNS4_1CILi1EEESB_SB_EEEEENS5_IJNSA_ILi128EEESE_NSA_ILi64EEEEEENS_12float_e5m2_tENS5_IJlSB_lEEESH_SI_NS4_8TiledMMAINS4_8MMA_AtomIJNS4_10MMA_TraitsINS4_19SM100_MMA_F8F6F4_SSEJSH_SH_fSE_SE_NS4_17integral_constantINS4_4UMMA5MajorELSP_0EEESQ_NSN_INSO_7ScaleInELSR_0EEESS_EEEEEENS4_6LayoutISC_NS5_IJNSA_ILi0EEESW_SW_EEEEENS5_IJNS4_10UnderscoreESZ_SZ_EEEEENS4_13SM90_TMA_LOADENS4_14ComposedLayoutINS4_7SwizzleILi2ELi4ELi3EEENS4_18smem_ptr_flag_bitsILi8EEENSV_INS5_IJNSA_ILi8EEESF_EEENS5_IJSF_SB_EEEEEEEvNS4_8identityES12_S1C_vS1D_EENS_8epilogue10collective18CollectiveEpilogueINS1F_23Sm100TmaWarpSpecializedILi2ELi2ELi64ELb0ELb0EEEJSG_NS5_IJNSV_ISE_SB_EENSV_ISF_SB_EEEEESH_SI_SH_SI_NS1F_6fusion15FusionCallbacksIS1J_NS1N_17LinearCombinationISH_fSH_fLNS_15FloatRoundStyleE2EEESG_S1M_JEEENS4_5SM1004TMEM4LOAD26SM100_TMEM_LOAD_32dp32b64xES12_S1C_NS4_39AutoVectorizingCopyWithAssumedAlignmentILi128EEENS4_14SM90_TMA_STOREES1C_S1Y_S1Y_EEEvvEEEEvNT_6ParamsE)
	.align		4
        /*000c*/ 	.word	index@(__assertfail)
	.align		4
        /*0010*/ 	.word	0x00000000
	.align		4
        /*0014*/ 	.word	0xfffffffe
	.align		4
        /*0018*/ 	.word	0x00000000
	.align		4
        /*001c*/ 	.word	0xfffffffd
	.align		4
        /*0020*/ 	.word	0x00000000
	.align		4
        /*0024*/ 	.word	0xfffffffc


//--------------------- .nv.constant4             --------------------------
	.section	.nv.constant4,"a",@progbits
	.align	8
	.align		8
.nv.constant4:
        /*0000*/ 	.dword	__assertfail
	.align		8
        /*0008*/ 	.dword	__unnamed_1
	.align		8
        /*0010*/ 	.dword	__unnamed_2
	.align		8
        /*0018*/ 	.dword	_ZN39_INTERNAL_03355312_4_k_cu_e6dea30e_83104cuda3std3__45__cpo5beginE
	.align		8
        /*0020*/ 	.dword	_ZN39_INTERNAL_03355312_4_k_cu_e6dea30e_83104cuda3std3__45__cpo3endE
	.align		8
        /*0028*/ 	.dword	_ZN39_INTERNAL_03355312_4_k_cu_e6dea30e_83104cuda3std3__45__cpo6cbeginE
	.align		8
        /*0030*/ 	.dword	_ZN39_INTERNAL_03355312_4_k_cu_e6dea30e_83104cuda3std3__45__cpo4cendE
	.align		8
        /*0038*/ 	.dword	_ZN39_INTERNAL_03355312_4_k_cu_e6dea30e_83104cuda3std3__441_GLOBAL__N__03355312_4_k_cu_e6dea30e_83106ignoreE
	.align		8
        /*0040*/ 	.dword	_ZN39_INTERNAL_03355312_4_k_cu_e6dea30e_83104cuda3std3__419piecewise_constructE
	.align		8
        /*0048*/ 	.dword	_ZN39_INTERNAL_03355312_4_k_cu_e6dea30e_83104cuda3std3__48in_placeE
	.align		8
        /*0050*/ 	.dword	_ZN39_INTERNAL_03355312_4_k_cu_e6dea30e_83104cuda3std6ranges3__45__cpo4swapE
	.align		8
        /*0058*/ 	.dword	_ZN39_INTERNAL_03355312_4_k_cu_e6dea30e_83104cuda3std6ranges3__45__cpo9iter_moveE
	.align		8
        /*0060*/ 	.dword	_ZN39_INTERNAL_03355312_4_k_cu_e6dea30e_83104cute7productE
	.align		8
        /*0068*/ 	.dword	_ZN39_INTERNAL_03355312_4_k_cu_e6dea30e_83104cute1_E
	.align		8
        /*0070*/ 	.dword	$str$25
	.align		8
        /*0078*/ 	.dword	$str$26
	.align		8
        /*0080*/ 	.dword	$str$27
	.align		8
        /*0088*/ 	.dword	$str$28


//--------------------- .text._ZN7cutlass13device_kernelINS_4gemm6kernel13GemmUniversalIN4cute5tupleIJiiiiEEENS1_10collective13CollectiveMmaINS1_35MainloopSm100TmaUmmaWarpSpecializedILi4ELi2ELi4ENS5_IJNS4_1CILi1EEESB_SB_EEEEENS5_IJNSA_ILi128EEESE_NSA_ILi64EEEEEENS_12float_e5m2_tENS5_IJlSB_lEEESH_SI_NS4_8TiledMMAINS4_8MMA_AtomIJNS4_10MMA_TraitsINS4_19SM100_MMA_F8F6F4_SSEJSH_SH_fSE_SE_NS4_17integral_constantINS4_4UMMA5MajorELSP_0EEESQ_NSN_INSO_7ScaleInELSR_0EEESS_EEEEEENS4_6LayoutISC_NS5_IJNSA_ILi0EEESW_SW_EEEEENS5_IJNS4_10UnderscoreESZ_SZ_EEEEENS4_13SM90_TMA_LOADENS4_14ComposedLayoutINS4_7SwizzleILi2ELi4ELi3EEENS4_18smem_ptr_flag_bitsILi8EEENSV_INS5_IJNSA_ILi8EEESF_EEENS5_IJSF_SB_EEEEEEEvNS4_8identityES12_S1C_vS1D_EENS_8epilogue10collective18CollectiveEpilogueINS1F_23Sm100TmaWarpSpecializedILi2ELi2ELi64ELb0ELb0EEEJSG_NS5_IJNSV_ISE_SB_EENSV_ISF_SB_EEEEESH_SI_SH_SI_NS1F_6fusion15FusionCallbacksIS1J_NS1N_17LinearCombinationISH_fSH_fLNS_15FloatRoundStyleE2EEESG_S1M_JEEENS4_5SM1004TMEM4LOAD26SM100_TMEM_LOAD_32dp32b64xES12_S1C_NS4_39AutoVectorizingCopyWithAssumedAlignmentILi128EEENS4_14SM90_TMA_STOREES1C_S1Y_S1Y_EEEvvEEEEvNT_6ParamsE --------------------------
	.section	.text._ZN7cutlass13device_kernelINS_4gemm6kernel13GemmUniversalIN4cute5tupleIJiiiiEEENS1_10collective13CollectiveMmaINS1_35MainloopSm100TmaUmmaWarpSpecializedILi4ELi2ELi4ENS5_IJNS4_1CILi1EEESB_SB_EEEEENS5_IJNSA_ILi128EEESE_NSA_ILi64EEEEEENS_12float_e5m2_tENS5_IJlSB_lEEESH_SI_NS4_8TiledMMAINS4_8MMA_AtomIJNS4_10MMA_TraitsINS4_19SM100_MMA_F8F6F4_SSEJSH_SH_fSE_SE_NS4_17integral_constantINS4_4UMMA5MajorELSP_0EEESQ_NSN_INSO_7ScaleInELSR_0EEESS_EEEEEENS4_6LayoutISC_NS5_IJNSA_ILi0EEESW_SW_EEEEENS5_IJNS4_10UnderscoreESZ_SZ_EEEEENS4_13SM90_TMA_LOADENS4_14ComposedLayoutINS4_7SwizzleILi2ELi4ELi3EEENS4_18smem_ptr_flag_bitsILi8EEENSV_INS5_IJNSA_ILi8EEESF_EEENS5_IJSF_SB_EEEEEEEvNS4_8identityES12_S1C_vS1D_EENS_8epilogue10collective18CollectiveEpilogueINS1F_23Sm100TmaWarpSpecializedILi2ELi2ELi64ELb0ELb0EEEJSG_NS5_IJNSV_ISE_SB_EENSV_ISF_SB_EEEEESH_SI_SH_SI_NS1F_6fusion15FusionCallbacksIS1J_NS1N_17LinearCombinationISH_fSH_fLNS_15FloatRoundStyleE2EEESG_S1M_JEEENS4_5SM1004TMEM4LOAD26SM100_TMEM_LOAD_32dp32b64xES12_S1C_NS4_39AutoVectorizingCopyWithAssumedAlignmentILi128EEENS4_14SM90_TMA_STOREES1C_S1Y_S1Y_EEEvvEEEEvNT_6ParamsE,"ax",@progbits
	.align	128
.text._ZN7cutlass13device_kernelINS_4gemm6kernel13GemmUniversalIN4cute5tupleIJiiiiEEENS1_10collective13CollectiveMmaINS1_35MainloopSm100TmaUmmaWarpSpecializedILi4ELi2ELi4ENS5_IJNS4_1CILi1EEESB_SB_EEEEENS5_IJNSA_ILi128EEESE_NSA_ILi64EEEEEENS_12float_e5m2_tENS5_IJlSB_lEEESH_SI_NS4_8TiledMMAINS4_8MMA_AtomIJNS4_10MMA_TraitsINS4_19SM100_MMA_F8F6F4_SSEJSH_SH_fSE_SE_NS4_17integral_constantINS4_4UMMA5MajorELSP_0EEESQ_NSN_INSO_7ScaleInELSR_0EEESS_EEEEEENS4_6LayoutISC_NS5_IJNSA_ILi0EEESW_SW_EEEEENS5_IJNS4_10UnderscoreESZ_SZ_EEEEENS4_13SM90_TMA_LOADENS4_14ComposedLayoutINS4_7SwizzleILi2ELi4ELi3EEENS4_18smem_ptr_flag_bitsILi8EEENSV_INS5_IJNSA_ILi8EEESF_EEENS5_IJSF_SB_EEEEEEEvNS4_8identityES12_S1C_vS1D_EENS_8epilogue10collective18CollectiveEpilogueINS1F_23Sm100TmaWarpSpecializedILi2ELi2ELi64ELb0ELb0EEEJSG_NS5_IJNSV_ISE_SB_EENSV_ISF_SB_EEEEESH_SI_SH_SI_NS1F_6fusion15FusionCallbacksIS1J_NS1N_17LinearCombinationISH_fSH_fLNS_15FloatRoundStyleE2EEESG_S1M_JEEENS4_5SM1004TMEM4LOAD26SM100_TMEM_LOAD_32dp32b64xES12_S1C_NS4_39AutoVectorizingCopyWithAssumedAlignmentILi128EEENS4_14SM90_TMA_STOREES1C_S1Y_S1Y_EEEvvEEEEvNT_6ParamsE:
        .type           _ZN7cutlass13device_kernelINS_4gemm6kernel13GemmUniversalIN4cute5tupleIJiiiiEEENS1_10collective13CollectiveMmaINS1_35MainloopSm100TmaUmmaWarpSpecializedILi4ELi2ELi4ENS5_IJNS4_1CILi1EEESB_SB_EEEEENS5_IJNSA_ILi128EEESE_NSA_ILi64EEEEEENS_12float_e5m2_tENS5_IJlSB_lEEESH_SI_NS4_8TiledMMAINS4_8MMA_AtomIJNS4_10MMA_TraitsINS4_19SM100_MMA_F8F6F4_SSEJSH_SH_fSE_SE_NS4_17integral_constantINS4_4UMMA5MajorELSP_0EEESQ_NSN_INSO_7ScaleInELSR_0EEESS_EEEEEENS4_6LayoutISC_NS5_IJNSA_ILi0EEESW_SW_EEEEENS5_IJNS4_10UnderscoreESZ_SZ_EEEEENS4_13SM90_TMA_LOADENS4_14ComposedLayoutINS4_7SwizzleILi2ELi4ELi3EEENS4_18smem_ptr_flag_bitsILi8EEENSV_INS5_IJNSA_ILi8EEESF_EEENS5_IJSF_SB_EEEEEEEvNS4_8identityES12_S1C_vS1D_EENS_8epilogue10collective18CollectiveEpilogueINS1F_23Sm100TmaWarpSpecializedILi2ELi2ELi64ELb0ELb0EEEJSG_NS5_IJNSV_ISE_SB_EENSV_ISF_SB_EEEEESH_SI_SH_SI_NS1F_6fusion15FusionCallbacksIS1J_NS1N_17LinearCombinationISH_fSH_fLNS_15FloatRoundStyleE2EEESG_S1M_JEEENS4_5SM1004TMEM4LOAD26SM100_TMEM_LOAD_32dp32b64xES12_S1C_NS4_39AutoVectorizingCopyWithAssumedAlignmentILi128EEENS4_14SM90_TMA_STOREES1C_S1Y_S1Y_EEEvvEEEEvNT_6ParamsE,@function
        .size           _ZN7cutlass13device_kernelINS_4gemm6kernel13GemmUniversalIN4cute5tupleIJiiiiEEENS1_10collective13CollectiveMmaINS1_35MainloopSm100TmaUmmaWarpSpecializedILi4ELi2ELi4ENS5_IJNS4_1CILi1EEESB_SB_EEEEENS5_IJNSA_ILi128EEESE_NSA_ILi64EEEEEENS_12float_e5m2_tENS5_IJlSB_lEEESH_SI_NS4_8TiledMMAINS4_8MMA_AtomIJNS4_10MMA_TraitsINS4_19SM100_MMA_F8F6F4_SSEJSH_SH_fSE_SE_NS4_17integral_constantINS4_4UMMA5MajorELSP_0EEESQ_NSN_INSO_7ScaleInELSR_0EEESS_EEEEEENS4_6LayoutISC_NS5_IJNSA_ILi0EEESW_SW_EEEEENS5_IJNS4_10UnderscoreESZ_SZ_EEEEENS4_13SM90_TMA_LOADENS4_14ComposedLayoutINS4_7SwizzleILi2ELi4ELi3EEENS4_18smem_ptr_flag_bitsILi8EEENSV_INS5_IJNSA_ILi8EEESF_EEENS5_IJSF_SB_EEEEEEEvNS4_8identityES12_S1C_vS1D_EENS_8epilogue10collective18CollectiveEpilogueINS1F_23Sm100TmaWarpSpecializedILi2ELi2ELi64ELb0ELb0EEEJSG_NS5_IJNSV_ISE_SB_EENSV_ISF_SB_EEEEESH_SI_SH_SI_NS1F_6fusion15FusionCallbacksIS1J_NS1N_17LinearCombinationISH_fSH_fLNS_15FloatRoundStyleE2EEESG_S1M_JEEENS4_5SM1004TMEM4LOAD26SM100_TMEM_LOAD_32dp32b64xES12_S1C_NS4_39AutoVectorizingCopyWithAssumedAlignmentILi128EEENS4_14SM90_TMA_STOREES1C_S1Y_S1Y_EEEvvEEEEvNT_6ParamsE,(.L_x_143 - _ZN7cutlass13device_kernelINS_4gemm6kernel13GemmUniversalIN4cute5tupleIJiiiiEEENS1_10collective13CollectiveMmaINS1_35MainloopSm100TmaUmmaWarpSpecializedILi4ELi2ELi4ENS5_IJNS4_1CILi1EEESB_SB_EEEEENS5_IJNSA_ILi128EEESE_NSA_ILi64EEEEEENS_12float_e5m2_tENS5_IJlSB_lEEESH_SI_NS4_8TiledMMAINS4_8MMA_AtomIJNS4_10MMA_TraitsINS4_19SM100_MMA_F8F6F4_SSEJSH_SH_fSE_SE_NS4_17integral_constantINS4_4UMMA5MajorELSP_0EEESQ_NSN_INSO_7ScaleInELSR_0EEESS_EEEEEENS4_6LayoutISC_NS5_IJNSA_ILi0EEESW_SW_EEEEENS5_IJNS4_10UnderscoreESZ_SZ_EEEEENS4_13SM90_TMA_LOADENS4_14ComposedLayoutINS4_7SwizzleILi2ELi4ELi3EEENS4_18smem_ptr_flag_bitsILi8EEENSV_INS5_IJNSA_ILi8EEESF_EEENS5_IJSF_SB_EEEEEEEvNS4_8identityES12_S1C_vS1D_EENS_8epilogue10collective18CollectiveEpilogueINS1F_23Sm100TmaWarpSpecializedILi2ELi2ELi64ELb0ELb0EEEJSG_NS5_IJNSV_ISE_SB_EENSV_ISF_SB_EEEEESH_SI_SH_SI_NS1F_6fusion15FusionCallbacksIS1J_NS1N_17LinearCombinationISH_fSH_fLNS_15FloatRoundStyleE2EEESG_S1M_JEEENS4_5SM1004TMEM4LOAD26SM100_TMEM_LOAD_32dp32b64xES12_S1C_NS4_39AutoVectorizingCopyWithAssumedAlignmentILi128EEENS4_14SM90_TMA_STOREES1C_S1Y_S1Y_EEEvvEEEEvNT_6ParamsE)
        .other          _ZN7cutlass13device_kernelINS_4gemm6kernel13GemmUniversalIN4cute5tupleIJiiiiEEENS1_10collective13CollectiveMmaINS1_35MainloopSm100TmaUmmaWarpSpecializedILi4ELi2ELi4ENS5_IJNS4_1CILi1EEESB_SB_EEEEENS5_IJNSA_ILi128EEESE_NSA_ILi64EEEEEENS_12float_e5m2_tENS5_IJlSB_lEEESH_SI_NS4_8TiledMMAINS4_8MMA_AtomIJNS4_10MMA_TraitsINS4_19SM100_MMA_F8F6F4_SSEJSH_SH_fSE_SE_NS4_17integral_constantINS4_4UMMA5MajorELSP_0EEESQ_NSN_INSO_7ScaleInELSR_0EEESS_EEEEEENS4_6LayoutISC_NS5_IJNSA_ILi0EEESW_SW_EEEEENS5_IJNS4_10UnderscoreESZ_SZ_EEEEENS4_13SM90_TMA_LOADENS4_14ComposedLayoutINS4_7SwizzleILi2ELi4ELi3EEENS4_18smem_ptr_flag_bitsILi8EEENSV_INS5_IJNSA_ILi8EEESF_EEENS5_IJSF_SB_EEEEEEEvNS4_8identityES12_S1C_vS1D_EENS_8epilogue10collective18CollectiveEpilogueINS1F_23Sm100TmaWarpSpecializedILi2ELi2ELi64ELb0ELb0EEEJSG_NS5_IJNSV_ISE_SB_EENSV_ISF_SB_EEEEESH_SI_SH_SI_NS1F_6fusion15FusionCallbacksIS1J_NS1N_17LinearCombinationISH_fSH_fLNS_15FloatRoundStyleE2EEESG_S1M_JEEENS4_5SM1004TMEM4LOAD26SM100_TMEM_LOAD_32dp32b64xES12_S1C_NS4_39AutoVectorizingCopyWithAssumedAlignmentILi128EEENS4_14SM90_TMA_STOREES1C_S1Y_S1Y_EEEvvEEEEvNT_6ParamsE,@"STO_CUDA_ENTRY STV_DEFAULT"
_ZN7cutlass13device_kernelINS_4gemm6kernel13GemmUniversalIN4cute5tupleIJiiiiEEENS1_10collective13CollectiveMmaINS1_35MainloopSm100TmaUmmaWarpSpecializedILi4ELi2ELi4ENS5_IJNS4_1CILi1EEESB_SB_EEEEENS5_IJNSA_ILi128EEESE_NSA_ILi64EEEEEENS_12float_e5m2_tENS5_IJlSB_lEEESH_SI_NS4_8TiledMMAINS4_8MMA_AtomIJNS4_10MMA_TraitsINS4_19SM100_MMA_F8F6F4_SSEJSH_SH_fSE_SE_NS4_17integral_constantINS4_4UMMA5MajorELSP_0EEESQ_NSN_INSO_7ScaleInELSR_0EEESS_EEEEEENS4_6LayoutISC_NS5_IJNSA_ILi0EEESW_SW_EEEEENS5_IJNS4_10UnderscoreESZ_SZ_EEEEENS4_13SM90_TMA_LOADENS4_14ComposedLayoutINS4_7SwizzleILi2ELi4ELi3EEENS4_18smem_ptr_flag_bitsILi8EEENSV_INS5_IJNSA_ILi8EEESF_EEENS5_IJSF_SB_EEEEEEEvNS4_8identityES12_S1C_vS1D_EENS_8epilogue10collective18CollectiveEpilogueINS1F_23Sm100TmaWarpSpecializedILi2ELi2ELi64ELb0ELb0EEEJSG_NS5_IJNSV_ISE_SB_EENSV_ISF_SB_EEEEESH_SI_SH_SI_NS1F_6fusion15FusionCallbacksIS1J_NS1N_17LinearCombinationISH_fSH_fLNS_15FloatRoundStyleE2EEESG_S1M_JEEENS4_5SM1004TMEM4LOAD26SM100_TMEM_LOAD_32dp32b64xES12_S1C_NS4_39AutoVectorizingCopyWithAssumedAlignmentILi128EEENS4_14SM90_TMA_STOREES1C_S1Y_S1Y_EEEvvEEEEvNT_6ParamsE:
[----:B------:R-:W1:Y:S01]  /*0000*/  LDC R1, c[0x0][0x37c] ;  /* 0x0000df00ff017b82 */ /* 0x000e620000000800 */
[----:B------:R-:W2:Y:S01]  /*0010*/  S2R R189, SR_TID.X ;  /* 0x0000000000bd7919 */ /* 0x000ea20000002100 */
[----:B------:R-:W3:Y:S01]  /*0020*/  LDCU.64 UR4, c[0x0][0x890] ;  /* 0x00011200ff0477ac */ /* 0x000ee20008000a00 */
[----:B------:R-:W-:Y:S02]  /*0030*/  PRMT R171, RZ, 0x7610, R171 ;  /* 0x00007610ffab7816 */ /* 0x000fe400000000ab */
[----:B------:R-:W-:Y:S01]  /*0040*/  ELECT P5, URZ, PT ;  /* 0x0000000000ff782f */ /* 0x000fe200038a0000 */
[----:B------:R-:W4:Y:S01]  /*0050*/  LDCU.64 UR46, c[0x0][0x358] ;  /* 0x00006b00ff2e77ac */ /* 0x000f220008000a00 */
[----:B---3--:R-:W-:-:S04]  /*0060*/  UISETP.NE.U32.AND UP0, UPT, UR4, URZ, UPT ;  /* 0x000000ff0400728c */ /* 0x008fc8000bf05070 */
[----:B------:R-:W-:Y:S01]  /*0070*/  UISETP.NE.AND.EX UP0, UPT, UR5, URZ, UPT, UP0 ;  /* 0x000000ff0500728c */ /* 0x000fe2000bf05300 */
[----:B--2---:R-:W-:-:S05]  /*0080*/  SHF.R.U32.HI R173, RZ, 0x5, R189 ;  /* 0x00000005ffad7819 */ /* 0x004fca00000116bd */
[----:B------:R-:W2:Y:S02]  /*0090*/  SHFL.IDX PT, R0, R173, RZ, 0x1f ;  /* 0x00001fffad007589 */ /* 0x000ea400000e0000 */
[----:B--2---:R-:W-:Y:S01]  /*00a0*/  R2UR UR8, R0 ;  /* 0x00000000000872ca */ /* 0x004fe200000e0000 */
[----:B-1--4-:R-:W-:-:S14]  /*00b0*/  BRA.U UP0, `(.L_x_0) ;  /* 0x00000001002c7547 */ /* 0x012fdc000b800000 */
[----:B------:R-:W1:Y:S02]  /*00c0*/  LDCU.64 UR6, c[0x0][0x888] ;  /* 0x00011100ff0677ac */ /* 0x000e640008000a00 */
[----:B-1----:R-:W-:-:S04]  /*00d0*/  UISETP.NE.U32.AND UP0, UPT, UR6, URZ, UPT ;  /* 0x000000ff0600728c */ /* 0x002fc8000bf05070 */
[----:B------:R-:W-:-:S09]  /*00e0*/  UISETP.NE.AND.EX UP0, UPT, UR7, URZ, UPT, UP0 ;  /* 0x000000ff0700728c */ /* 0x000fd2000bf05300 */
[----:B------:R-:W-:Y:S05]  /*00f0*/  BRA.U !UP0, `(.L_x_1) ;  /* 0x0000000108107547 */ /* 0x000fea000b800000 */
[----:B------:R-:W1:Y:S02]  /*0100*/  LDC.64 R2, c[0x0][0x888] ;  /* 0x00022200ff027b82 */ /* 0x000e640000000a00 */
[----:B-1----:R1:W5:Y:S01]  /*0110*/  LDG.E R81, desc[UR46][R2.64] ;  /* 0x0000002e02517981 */ /* 0x002362000c1e1900 */
[----:B------:R-:W-:Y:S01]  /*0120*/  HFMA2 R171, -RZ, RZ, 0, 5.9604644775390625e-08 ;  /* 0x00000001ffab7431 */ /* 0x000fe200000001ff */
[----:B------:R-:W-:Y:S05]  /*0130*/  BRA `(.L_x_0) ;  /* 0x00000000000c7947 */ /* 0x000fea0003800000 */
.L_x_1:
[----:B------:R-:W1:Y:S01]  /*0140*/  LDCU UR6, c[0x0][0x880] ;  /* 0x00011000ff0677ac */ /* 0x000e620008000800 */
[----:B------:R-:W-:Y:S01]  /*0150*/  HFMA2 R171, -RZ, RZ, 0, 5.9604644775390625e-08 ;  /* 0x00000001ffab7431 */ /* 0x000fe200000001ff */
[----:B-1----:R-:W-:-:S07]  /*0160*/  MOV R81, UR6 ;  /* 0x0000000600517c02 */ /* 0x002fce0008000f00 */
.L_x_0:
[----:B------:R-:W2:Y:S02]  /*0170*/  LDCU.64 UR6, c[0x0][0x8b0] ;  /* 0x00011600ff0677ac */ /* 0x000ea40008000a00 */
[----:B--2---:R-:W-:-:S04]  /*0180*/  UISETP.NE.U32.AND UP0, UPT, UR6, URZ, UPT ;  /* 0x000000ff0600728c */ /* 0x004fc8000bf05070 */
[----:B------:R-:W-:-:S09]  /*0190*/  UISETP.NE.AND.EX UP0, UPT, UR7, URZ, UPT, UP0 ;  /* 0x000000ff0700728c */ /* 0x000fd2000bf05300 */
[----:B------:R-:W-:Y:S05]  /*01a0*/  BRA.U UP0, `(.L_x_2) ;  /* 0x0000000100247547 */ /* 0x000fea000b800000 */
[----:B------:R-:W2:Y:S02]  /*01b0*/  LDCU.64 UR6, c[0x0][0x8a8] ;  /* 0x00011500ff0677ac */ /* 0x000ea40008000a00 */
[----:B--2---:R-:W-:-:S04]  /*01c0*/  UISETP.NE.U32.AND UP0, UPT, UR6, URZ, UPT ;  /* 0x000000ff0600728c */ /* 0x004fc8000bf05070 */
[----:B------:R-:W-:-:S09]  /*01d0*/  UISETP.NE.AND.EX UP0, UPT, UR7, URZ, UPT, UP0 ;  /* 0x000000ff0700728c */ /* 0x000fd2000bf05300 */
[----:B------:R-:W-:Y:S05]  /*01e0*/  BRA.U !UP0, `(.L_x_3) ;  /* 0x00000001080c7547 */ /* 0x000fea000b800000 */
[----:B------:R-:W2:Y:S02]  /*01f0*/  LDC.64 R78, c[0x0][0x8a8] ;  /* 0x00022a00ff4e7b82 */ /* 0x000ea40000000a00 */
[----:B--2---:R2:W5:Y:S01]  /*0200*/  LDG.E R78, desc[UR46][R78.64] ;  /* 0x0000002e4e4e7981 */ /* 0x004562000c1e1900 */
[----:B------:R-:W-:Y:S05]  /*0210*/  BRA `(.L_x_2) ;  /* 0x0000000000087947 */ /* 0x000fea0003800000 */
.L_x_3:
[----:B------:R-:W2:Y:S02]  /*0220*/  LDCU UR6, c[0x0][0x8a0] ;  /* 0x00011400ff0677ac */ /* 0x000ea40008000800 */
[----:B--2---:R-:W-:Y:S02]  /*0230*/  MOV R78, UR6 ;  /* 0x00000006004e7c02 */ /* 0x004fe40008000f00 */
.L_x_2:
[----:B------:R-:W-:Y:S01]  /*0240*/  IMAD.U32 R0, RZ, RZ, UR8 ;  /* 0x00000008ff007e24 */ /* 0x000fe2000f8e00ff */
[----:B------:R-:W-:Y:S04]  /*0250*/  BSSY.RECONVERGENT B0, `(.L_x_4) ;  /* 0x000000c000007945 */ /* 0x000fe80003800200 */
[C---:B------:R-:W-:Y:S02]  /*0260*/  ISETP.NE.OR P1, PT, R0.reuse, 0x1, !P5 ;  /* 0x000000010000780c */ /* 0x040fe40006f25670 */
[----:B------:R-:W-:-:S11]  /*0270*/  ISETP.NE.OR P0, PT, R0, 0x3, !P5 ;  /* 0x000000030000780c */ /* 0x000fd60006f05670 */
[----:B------:R-:W-:Y:S05]  /*0280*/  @P1 BRA `(.L_x_5) ;  /* 0x0000000000201947 */ /* 0x000fea0003800000 */
[----:B------:R-:W3:Y:S02]  /*0290*/  LDCU.64 UR6, c[0x0][0x348] ;  /* 0x00006900ff0677ac */ /* 0x000ee40008000a00 */
[----:B---3--:R-:W-:Y:S02]  /*02a0*/  UIADD3 UR10, UP1, UPT, UR6, 0x80, URZ ;  /* 0x00000080060a7890 */ /* 0x008fe4000ff3e0ff */
[----:B------:R-:W-:Y:S02]  /*02b0*/  UIADD3 UR6, UP0, UPT, UR6, 0x180, URZ ;  /* 0x0000018006067890 */ /* 0x000fe4000ff1e0ff */
[----:B------:R-:W-:Y:S02]  /*02c0*/  UIADD3.X UR11, UPT, UPT, URZ, UR7, URZ, UP1, !UPT ;  /* 0x00000007ff0b7290 */ /* 0x000fe40008ffe4ff */
[----:B------:R-:W-:-:S07]  /*02d0*/  UIADD3.X UR7, UPT, UPT, URZ, UR7, URZ, UP0, !UPT ;  /* 0x00000007ff077290 */ /* 0x000fce00087fe4ff */
[----:B------:R3:W-:Y:S02]  /*02e0*/  UTMACCTL.PF [UR10] ;  /* 0x000000000a0079b9 */ /* 0x0007e40008040000 */
[----:B------:R3:W-:Y:S02]  /*02f0*/  UTMACCTL.PF [UR6] ;  /* 0x00000000060079b9 */ /* 0x0007e40008040000 */
[----:B---3--:R-:W-:Y:S01]  /*0300*/  NOP ;  /* 0x0000000000007918 */ /* 0x008fe20000000000 */
.L_x_5:
[----:B------:R-:W-:Y:S05]  /*0310*/  BSYNC.RECONVERGENT B0 ;  /* 0x0000000000007941 */ /* 0x000fea0003800200 */
.L_x_4:
[----:B------:R-:W-:Y:S04]  /*0320*/  BSSY.RECONVERGENT B0, `(.L_x_6) ;  /* 0x000000a000007945 */ /* 0x000fe80003800200 */
        /* <DEDUP_REMOVED lines=9> */
.L_x_7:
[----:B------:R-:W-:Y:S05]  /*03c0*/  BSYNC.RECONVERGENT B0 ;  /* 0x0000000000007941 */ /* 0x000fea0003800200 */
.L_x_6:
[----:B------:R-:W3:Y:S01]  /*03d0*/  LDCU.64 UR6, c[0x0][0x888] ;  /* 0x00011100ff0677ac */ /* 0x000ee20008000a00 */
[----:B------:R-:W-:Y:S02]  /*03e0*/  UISETP.EQ.U32.AND UP1, UPT, UR4, URZ, UPT ;  /* 0x000000ff0400728c */ /* 0x000fe4000bf22070 */
[----:B------:R-:W-:Y:S02]  /*03f0*/  UPLOP3.LUT UP2, UPT, UPT, UPT, UPT, 0x80, 0x8 ;  /* 0x000000000008789c */ /* 0x000fe40003f4f070 */
[----:B---3--:R-:W-:-:S04]  /*0400*/  UISETP.NE.U32.AND UP0, UPT, UR6, URZ, UPT ;  /* 0x000000ff0600728c */ /* 0x008fc8000bf05070 */
[----:B------:R-:W-:-:S04]  /*0410*/  UISETP.NE.AND.EX UP0, UPT, UR7, URZ, UPT, UP0 ;  /* 0x000000ff0700728c */ /* 0x000fc8000bf05300 */
[----:B------:R-:W-:-:S04]  /*0420*/  UISETP.EQ.OR.EX UP3, UPT, UR5, URZ, !UP0, UP1 ;  /* 0x000000ff0500728c */ /* 0x000fc8000c762710 */
[----:B------:R-:W-:-:S05]  /*0430*/  UP2UR UR50, UPR, URZ, 0x8 ;  /* 0x00000008ff327883 */ /* 0x000fca0008000000 */
[----:B------:R-:W-:Y:S07]  /*0440*/  BRA.U !UP3, `(.L_x_8) ;  /* 0x000000010b207547 */ /* 0x000fee000b800000 */
[----:B------:R-:W-:Y:S01]  /*0450*/  UISETP.NE.U32.AND UP2, UPT, UR4, URZ, UPT ;  /* 0x000000ff0400728c */ /* 0x000fe2000bf45070 */
[----:B-----5:R-:W-:Y:S01]  /*0460*/  FSETP.NEU.AND P0, PT, R81, RZ, PT ;  /* 0x000000ff5100720b */ /* 0x020fe20003f0d000 */
[----:B------:R-:W-:Y:S02]  /*0470*/  USEL UR4, URZ, 0xffffffff, UP0 ;  /* 0xffffffffff047887 */ /* 0x000fe40008000000 */
[----:B------:R-:W-:-:S10]  /*0480*/  UISETP.NE.AND.EX UP2, UPT, UR5, URZ, UPT, UP2 ;  /* 0x000000ff0500728c */ /* 0x000fd4000bf45320 */
[----:B------:R-:W-:Y:S01]  /*0490*/  VOTEU.ANY UP1, P0 ;  /* 0x0000000000ff7886 */ /* 0x000fe20000020100 */
[----:B------:R-:W-:-:S04]  /*04a0*/  @!UP2 USEL UR4, URZ, 0xffffffff, UP1 ;  /* 0xffffffffff04a887 */ /* 0x000fc80008800000 */
[----:B------:R-:W-:-:S04]  /*04b0*/  ULOP3.LUT UR4, UR4, 0x1, URZ, 0xc0, !UPT ;  /* 0x0000000104047892 */ /* 0x000fc8000f8ec0ff */
[----:B------:R-:W-:-:S11]  /*04c0*/  UISETP.NE.U32.AND UP2, UPT, UR4, 0x1, UPT ;  /* 0x000000010400788c */ /* 0x000fd6000bf45070 */
.L_x_8:
[----:B-1----:R-:W1:Y:S01]  /*04d0*/  SHFL.IDX PT, R2, R173, RZ, 0x1f ;  /* 0x00001fffad027589 */ /* 0x002e6200000e0000 */
[----:B------:R-:W-:-:S04]  /*04e0*/  UISETP.NE.AND UP1, UPT, UR8, 0x2, UPT ;  /* 0x000000020800788c */ /* 0x000fc8000bf25270 */
[----:B------:R-:W-:Y:S01]  /*04f0*/  USEL UR6, URZ, 0x1, UP1 ;  /* 0x00000001ff067887 */ /* 0x000fe20008800000 */
[----:B-1----:R-:W-:-:S13]  /*0500*/  ISETP.NE.AND P0, PT, R2, RZ, PT ;  /* 0x000000ff0200720c */ /* 0x002fda0003f05270 */
[----:B------:R-:W-:Y:S05]  /*0510*/  @P0 BRA `(.L_x_9) ;  /* 0x0000000000480947 */ /* 0x000fea0003800000 */
[----:B------:R-:W1:Y:S01]  /*0520*/  S2UR UR5, SR_CgaCtaId ;  /* 0x00000000000579c3 */ /* 0x000e620000008800 */
[----:B------:R-:W-:Y:S01]  /*0530*/  UMOV UR7, 0x400 ;  /* 0x0000040000077882 */ /* 0x000fe20000000000 */
[----:B------:R-:W-:Y:S01]  /*0540*/  UMOV UR4, 0x1 ;  /* 0x0000000100047882 */ /* 0x000fe20000000000 */
[----:B------:R-:W-:Y:S01]  /*0550*/  ELECT P0, URZ, PT ;  /* 0x0000000000ff782f */ /* 0x000fe20003800000 */
[----:B------:R-:W-:-:S04]  /*0560*/  UIADD3 UR10, UPT, UPT, -UR4, 0x100000, URZ ;  /* 0x00100000040a7890 */ /* 0x000fc8000fffe1ff */
[----:B------:R-:W-:Y:S02]  /*0570*/  USHF.L.U32 UR11, UR10, 0xb, URZ ;  /* 0x0000000b0a0b7899 */ /* 0x000fe400080006ff */
[----:B------:R-:W-:Y:S02]  /*0580*/  USHF.L.U32 UR10, UR10, 0x1, URZ ;  /* 0x000000010a0a7899 */ /* 0x000fe400080006ff */
[----:B-1----:R-:W-:Y:S01]  /*0590*/  ULEA UR5, UR5, UR7, 0x18 ;  /* 0x0000000705057291 */ /* 0x002fe2000f8ec0ff */
[----:B------:R-:W1:Y:S11]  /*05a0*/  FENCE.VIEW.ASYNC.S ;  /* 0x00000000000073c6 */ /* 0x000e760000000000 */
[----:B-1----:R1:W3:Y:S01]  /*05b0*/  SYNCS.EXCH.64 URZ, [UR5], UR10 ;  /* 0x0000000a05ff75b2 */ /* 0x0022e20008000100 */
[----:B------:R1:W4:Y:S01]  /*05c0*/  SYNCS.EXCH.64 URZ, [UR5+0x20], UR10 ;  /* 0x0000200a05ff75b2 */ /* 0x0003220008000100 */
[----:B------:R1:W1:Y:S01]  /*05d0*/  SYNCS.EXCH.64 URZ, [UR5+0x8], UR10 ;  /* 0x0000080a05ff75b2 */ /* 0x0002620008000100 */
[----:B------:R1:W1:Y:S01]  /*05e0*/  SYNCS.EXCH.64 URZ, [UR5+0x28], UR10 ;  /* 0x0000280a05ff75b2 */ /* 0x0002620008000100 */
[----:B------:R1:W1:Y:S01]  /*05f0*/  SYNCS.EXCH.64 URZ, [UR5+0x10], UR10 ;  /* 0x0000100a05ff75b2 */ /* 0x0002620008000100 */
[----:B------:R1:W1:Y:S01]  /*0600*/  SYNCS.EXCH.64 URZ, [UR5+0x30], UR10 ;  /* 0x0000300a05ff75b2 */ /* 0x0002620008000100 */
[----:B------:R1:W1:Y:S01]  /*0610*/  SYNCS.EXCH.64 URZ, [UR5+0x18], UR10 ;  /* 0x0000180a05ff75b2 */ /* 0x0002620008000100 */
[----:B------:R1:W1:Y:S01]  /*0620*/  SYNCS.EXCH.64 URZ, [UR5+0x38], UR10 ;  /* 0x0000380a05ff75b2 */ /* 0x0002620008000100 */
[----:B------:R-:W-:Y:S01]  /*0630*/  NOP ;  /* 0x0000000000007918 */ /* 0x000fe20000000000 */
.L_x_9:
[----:B------:R-:W2:Y:S01]  /*0640*/  SHFL.IDX PT, R2, R173, RZ, 0x1f ;  /* 0x00001fffad027589 */ /* 0x000ea200000e0000 */
[----:B------:R-:W-:Y:S01]  /*0650*/  NOP ;  /* 0x0000000000007918 */ /* 0x000fe20000000000 */
[----:B--2---:R-:W-:-:S13]  /*0660*/  ISETP.NE.AND P0, PT, R2, 0x1, PT ;  /* 0x000000010200780c */ /* 0x004fda0003f05270 */
[----:B------:R-:W-:Y:S05]  /*0670*/  @P0 BRA `(.L_x_10) ;  /* 0x0000000000480947 */ /* 0x000fea0003800000 */
[----:B------:R-:W2:Y:S01]  /*0680*/  S2UR UR7, SR_CgaCtaId ;  /* 0x00000000000779c3 */ /* 0x000ea20000008800 */
[----:B------:R-:W-:Y:S01]  /*0690*/  UMOV UR9, 0x400 ;  /* 0x0000040000097882 */ /* 0x000fe20000000000 */
[----:B-1----:R-:W-:Y:S01]  /*06a0*/  UMOV UR5, 0x20 ;  /* 0x0000002000057882 */ /* 0x002fe20000000000 */
[----:B------:R-:W-:Y:S01]  /*06b0*/  UMOV UR4, 0x80 ;  /* 0x0000008000047882 */ /* 0x000fe20000000000 */
[----:B------:R-:W-:-:S04]  /*06c0*/  UIADD3 UR10, UPT, UPT, -UR5, 0x100000, URZ ;  /* 0x00100000050a7890 */ /* 0x000fc8000fffe1ff */
[----:B------:R-:W-:Y:S02]  /*06d0*/  USHF.L.U32 UR11, UR10, 0xb, URZ ;  /* 0x0000000b0a0b7899 */ /* 0x000fe400080006ff */
[----:B------:R-:W-:Y:S02]  /*06e0*/  USHF.L.U32 UR10, UR10, 0x1, URZ ;  /* 0x000000010a0a7899 */ /* 0x000fe400080006ff */
[----:B------:R-:W-:-:S04]  /*06f0*/  UIADD3 UR4, UPT, UPT, -UR4, 0x100000, URZ ;  /* 0x0010000004047890 */ /* 0x000fc8000fffe1ff */
[----:B------:R-:W-:Y:S02]  /*0700*/  USHF.L.U32 UR5, UR4, 0xb, URZ ;  /* 0x0000000b04057899 */ /* 0x000fe400080006ff */
[----:B------:R-:W-:Y:S01]  /*0710*/  USHF.L.U32 UR4, UR4, 0x1, URZ ;  /* 0x0000000104047899 */ /* 0x000fe200080006ff */
[----:B------:R-:W-:Y:S01]  /*0720*/  ELECT P0, URZ, PT ;  /* 0x0000000000ff782f */ /* 0x000fe20003800000 */
[----:B--2---:R-:W-:Y:S01]  /*0730*/  ULEA UR7, UR7, UR9, 0x18 ;  /* 0x0000000907077291 */ /* 0x004fe2000f8ec0ff */
[----:B------:R-:W1:Y:S11]  /*0740*/  FENCE.VIEW.ASYNC.S ;  /* 0x00000000000073c6 */ /* 0x000e760000000000 */
[----:B-1----:R2:W1:Y:S01]  /*0750*/  SYNCS.EXCH.64 URZ, [UR7+0x40], UR10 ;  /* 0x0000400a07ff75b2 */ /* 0x0024620008000100 */
[----:B------:R2:W1:Y:S01]  /*0760*/  SYNCS.EXCH.64 URZ, [UR7+0x50], UR4 ;  /* 0x0000500407ff75b2 */ /* 0x0004620008000100 */
[----:B------:R2:W1:Y:S01]  /*0770*/  SYNCS.EXCH.64 URZ, [UR7+0x48], UR10 ;  /* 0x0000480a07ff75b2 */ /* 0x0004620008000100 */
[----:B------:R2:W1:Y:S02]  /*0780*/  SYNCS.EXCH.64 URZ, [UR7+0x58], UR4 ;  /* 0x0000580407ff75b2 */ /* 0x0004640008000100 */
[----:B--2---:R-:W-:Y:S01]  /*0790*/  NOP ;  /* 0x0000000000007918 */ /* 0x004fe20000000000 */
.L_x_10:
[----:B------:R-:W2:Y:S01]  /*07a0*/  SHFL.IDX PT, R2, R173, RZ, 0x1f ;  /* 0x00001fffad027589 */ /* 0x000ea200000e0000 */
[----:B------:R-:W-:Y:S01]  /*07b0*/  NOP ;  /* 0x0000000000007918 */ /* 0x000fe20000000000 */
[----:B--2---:R-:W-:-:S13]  /*07c0*/  ISETP.NE.AND P0, PT, R2, 0x3, PT ;  /* 0x000000030200780c */ /* 0x004fda0003f05270 */
[----:B------:R-:W-:Y:S05]  /*07d0*/  @P0 BRA `(.L_x_11) ;  /* 0x0000000000300947 */ /* 0x000fea0003800000 */
[----:B-1----:R-:W1:Y:S01]  /*07e0*/  S2UR UR5, SR_CgaCtaId ;  /* 0x00000000000579c3 */ /* 0x002e620000008800 */
        /* <DEDUP_REMOVED lines=8> */
[----:B-1----:R2:W1:Y:S01]  /*0870*/  SYNCS.EXCH.64 URZ, [UR5+0x60], UR10 ;  /* 0x0000600a05ff75b2 */ /* 0x0024620008000100 */
[----:B------:R2:W1:Y:S02]  /*0880*/  SYNCS.EXCH.64 URZ, [UR5+0x68], UR10 ;  /* 0x0000680a05ff75b2 */ /* 0x0004640008000100 */
[----:B--2---:R-:W-:Y:S01]  /*0890*/  NOP ;  /* 0x0000000000007918 */ /* 0x004fe20000000000 */
.L_x_11:
[----:B------:R-:W2:Y:S01]  /*08a0*/  SHFL.IDX PT, R2, R173, RZ, 0x1f ;  /* 0x00001fffad027589 */ /* 0x000ea200000e0000 */
[----:B------:R-:W-:Y:S01]  /*08b0*/  NOP ;  /* 0x0000000000007918 */ /* 0x000fe20000000000 */
[----:B--2---:R-:W-:-:S13]  /*08c0*/  ISETP.NE.AND P0, PT, R2, 0x4, PT ;  /* 0x000000040200780c */ /* 0x004fda0003f05270 */
[----:B------:R-:W-:Y:S05]  /*08d0*/  @P0 BRA `(.L_x_12) ;  /* 0x00000000004c0947 */ /* 0x000fea0003800000 */
[----:B-1----:R-:W1:Y:S01]  /*08e0*/  S2UR UR5, SR_CgaCtaId ;  /* 0x00000000000579c3 */ /* 0x002e620000008800 */
[----:B------:R-:W-:Y:S01]  /*08f0*/  UMOV UR9, 0x100 ;  /* 0x0000010000097882 */ /* 0x000fe20000000000 */
[----:B------:R-:W-:Y:S01]  /*0900*/  UMOV UR7, 0x400 ;  /* 0x0000040000077882 */ /* 0x000fe20000000000 */
[----:B------:R-:W-:Y:S01]  /*0910*/  USEL UR9, UR9, 0xe0, UP2 ;  /* 0x000000e009097887 */ /* 0x000fe20009000000 */
[----:B------:R-:W-:Y:S01]  /*0920*/  UMOV UR4, 0x1 ;  /* 0x0000000100047882 */ /* 0x000fe20000000000 */
[----:B------:R-:W-:Y:S01]  /*0930*/  ELECT P0, URZ, PT ;  /* 0x0000000000ff782f */ /* 0x000fe20003800000 */
[----:B------:R-:W-:-:S04]  /*0940*/  UIADD3 UR10, UPT, UPT, -UR4, 0x100000, URZ ;  /* 0x00100000040a7890 */ /* 0x000fc8000fffe1ff */
[----:B------:R-:W-:Y:S02]  /*0950*/  USHF.L.U32 UR11, UR10, 0xb, URZ ;  /* 0x0000000b0a0b7899 */ /* 0x000fe400080006ff */
[----:B------:R-:W-:Y:S02]  /*0960*/  USHF.L.U32 UR10, UR10, 0x1, URZ ;  /* 0x000000010a0a7899 */ /* 0x000fe400080006ff */
[----:B------:R-:W-:-:S04]  /*0970*/  UIADD3 UR12, UPT, UPT, -UR9, 0x100000, URZ ;  /* 0x00100000090c7890 */ /* 0x000fc8000fffe1ff */
[----:B------:R-:W-:Y:S02]  /*0980*/  USHF.L.U32 UR13, UR12, 0xb, URZ ;  /* 0x0000000b0c0d7899 */ /* 0x000fe400080006ff */
[----:B------:R-:W-:Y:S02]  /*0990*/  USHF.L.U32 UR12, UR12, 0x1, URZ ;  /* 0x000000010c0c7899 */ /* 0x000fe400080006ff */
[----:B-1----:R-:W-:Y:S01]  /*09a0*/  ULEA UR5, UR5, UR7, 0x18 ;  /* 0x0000000705057291 */ /* 0x002fe2000f8ec0ff */
[----:B------:R-:W1:Y:S11]  /*09b0*/  FENCE.VIEW.ASYNC.S ;  /* 0x00000000000073c6 */ /* 0x000e760000000000 */
[----:B-1----:R2:W1:Y:S01]  /*09c0*/  SYNCS.EXCH.64 URZ, [UR5+0x70], UR10 ;  /* 0x0000700a05ff75b2 */ /* 0x0024620008000100 */
[----:B------:R2:W1:Y:S01]  /*09d0*/  SYNCS.EXCH.64 URZ, [UR5+0x80], UR12 ;  /* 0x0000800c05ff75b2 */ /* 0x0004620008000100 */
[----:B------:R2:W1:Y:S01]  /*09e0*/  SYNCS.EXCH.64 URZ, [UR5+0x78], UR10 ;  /* 0x0000780a05ff75b2 */ /* 0x0004620008000100 */
[----:B------:R2:W1:Y:S02]  /*09f0*/  SYNCS.EXCH.64 URZ, [UR5+0x88], UR12 ;  /* 0x0000880c05ff75b2 */ /* 0x0004640008000100 */
[----:B--2---:R-:W-:Y:S01]  /*0a00*/  NOP ;  /* 0x0000000000007918 */ /* 0x004fe20000000000 */
.L_x_12:
        /* <DEDUP_REMOVED lines=20> */
[----:B------:R2:W1:Y:S01]  /*0b50*/  SYNCS.EXCH.64 URZ, [UR7+0xb8], UR4 ;  /* 0x0000b80407ff75b2 */ /* 0x0004620008000100 */
[----:B------:R2:W1:Y:S01]  /*0b60*/  SYNCS.EXCH.64 URZ, [UR7+0xa0], UR10 ;  /* 0x0000a00a07ff75b2 */ /* 0x0004620008000100 */
[----:B------:R2:W1:Y:S01]  /*0b70*/  SYNCS.EXCH.64 URZ, [UR7+0xc0], UR4 ;  /* 0x0000c00407ff75b2 */ /* 0x0004620008000100 */
[----:B------:R2:W1:Y:S01]  /*0b80*/  SYNCS.EXCH.64 URZ, [UR7+0xa8], UR10 ;  /* 0x0000a80a07ff75b2 */ /* 0x0004620008000100 */
[----:B------:R2:W1:Y:S02]  /*0b90*/  SYNCS.EXCH.64 URZ, [UR7+0xc8], UR4 ;  /* 0x0000c80407ff75b2 */ /* 0x0004640008000100 */
[----:B--2---:R-:W-:Y:S01]  /*0ba0*/  NOP ;  /* 0x0000000000007918 */ /* 0x004fe20000000000 */
.L_x_13:
        /* <DEDUP_REMOVED lines=18> */
.L_x_14:
[----:B-1----:R-:W1:Y:S01]  /*0cd0*/  S2UR UR5, SR_CTAID.X ;  /* 0x00000000000579c3 */ /* 0x002e620000002500 */
[----:B------:R-:W-:-:S05]  /*0ce0*/  CS2R.32 R170, SR_CgaSize ;  /* 0x0000000000aa7805 */ /* 0x000fca0000008a00 */
[----:B------:R-:W-:-:S05]  /*0cf0*/  IMAD R170, R170, -0xa0, RZ ;  /* 0xffffff60aaaa7824 */ /* 0x000fca00078e02ff */
[----:B------:R-:W-:-:S14]  /*0d00*/  R2UR UR9, R170 ;  /* 0x00000000aa0972ca */ /* 0x000fdc00000e0000 */
[----:B------:R-:W2:Y:S01]  /*0d10*/  LDCU UR9, c[0x0][UR9+0x2b0] ;  /* 0x00005600090977ac */ /* 0x000ea20008000800 */
[----:B------:R-:W-:Y:S01]  /*0d20*/  NOP ;  /* 0x0000000000007918 */ /* 0x000fe20000000000 */
[----:B------:R-:W-:-:S05]  /*0d30*/  CS2R.32 R170, SR_CgaSize ;  /* 0x0000000000aa7805 */ /* 0x000fca0000008a00 */
[----:B------:R-:W-:-:S05]  /*0d40*/  IMAD R170, R170, -0xa0, RZ ;  /* 0xffffff60aaaa7824 */ /* 0x000fca00078e02ff */
[----:B------:R-:W-:-:S14]  /*0d50*/  R2UR UR7, R170 ;  /* 0x00000000aa0772ca */ /* 0x000fdc00000e0000 */
[----:B------:R-:W3:Y:S01]  /*0d60*/  LDCU UR7, c[0x0][UR7+0x2b4] ;  /* 0x00005680070777ac */ /* 0x000ee20008000800 */
[----:B------:R-:W4:Y:S08]  /*0d70*/  S2UR UR4, SR_CTAID.Y ;  /* 0x00000000000479c3 */ /* 0x000f300000002600 */
[----:B------:R-:W3:Y:S01]  /*0d80*/  LDC R9, c[0x0][0xb24] ;  /* 0x0002c900ff097b82 */ /* 0x000ee20000000800 */
[----:B-1----:R-:W-:-:S02]  /*0d90*/  I2FP.F32.U32 R5, UR5 ;  /* 0x0000000500057c45 */ /* 0x002fc40008201000 */
[----:B------:R-:W-:-:S05]  /*0da0*/  CS2R.32 R3, SR_CgaSize ;  /* 0x0000000000037805 */ /* 0x000fca0000008a00 */
[----:B------:R-:W-:-:S06]  /*0db0*/  IMAD R3, R3, -0xa0, RZ ;  /* 0xffffff6003037824 */ /* 0x000fcc00078e02ff */
[----:B------:R-:W1:Y:S01]  /*0dc0*/  LDC R3, c[0x0][R3+0x2a0] ;  /* 0x0000a80003037b82 */ /* 0x000e620000000800 */
[----:B------:R-:W-:Y:S01]  /*0dd0*/  MOV R21, UR5 ;  /* 0x0000000500157c02 */ /* 0x000fe20008000f00 */
[----:B--2---:R-:W-:Y:S01]  /*0de0*/  FMUL R5, R5, UR9 ;  /* 0x0000000905057c20 */ /* 0x004fe20008400000 */
[----:B----4-:R-:W-:Y:S02]  /*0df0*/  I2FP.F32.U32 R4, UR4 ;  /* 0x0000000400047c45 */ /* 0x010fe40008201000 */
[----:B------:R-:W-:-:S05]  /*0e00*/  CS2R.32 R2, SR_CgaSize ;  /* 0x0000000000027805 */ /* 0x000fca0000008a00 */
[----:B------:R-:W-:-:S06]  /*0e10*/  IMAD R2, R2, -0xa0, RZ ;  /* 0xffffff6002027824 */ /* 0x000fcc00078e02ff */
[----:B------:R-:W2:Y:S01]  /*0e20*/  LDC R2, c[0x0][R2+0x2a4] ;  /* 0x0000a90002027b82 */ /* 0x000ea20000000800 */
[----:B------:R-:W4:Y:S01]  /*0e30*/  F2I.U32.TRUNC.NTZ R170, R5 ;  /* 0x0000000500aa7305 */ /* 0x000f22000020f000 */
[----:B------:R-:W-:Y:S01]  /*0e40*/  MOV R20, UR4 ;  /* 0x0000000400147c02 */ /* 0x000fe20008000f00 */
[----:B---3--:R-:W-:-:S05]  /*0e50*/  FMUL R4, R4, UR7 ;  /* 0x0000000704047c20 */ /* 0x008fca0008400000 */
[----:B------:R-:W-:Y:S01]  /*0e60*/  BAR.SYNC.DEFER_BLOCKING 0x0 ;  /* 0x0000000000007b1d */ /* 0x000fe20000010000 */
[----:B------:R-:W-:-:S05]  /*0e70*/  ISETP.GE.AND P0, PT, R9, 0x1, PT ;  /* 0x000000010900780c */ /* 0x000fca0003f06270 */
[----:B------:R-:W3:Y:S02]  /*0e80*/  F2I.U32.TRUNC.NTZ R147, R4 ;  /* 0x0000000400937305 */ /* 0x000ee4000020f000 */
[----:B------:R-:W2:Y:S01]  /*0e90*/  S2UR UR36, SR_CTAID.Z ;  /* 0x00000000002479c3 */ /* 0x000ea20000002700 */
[----:B----4-:R-:W-:-:S05]  /*0ea0*/  IADD3 R170, PT, PT, -R170, RZ, RZ ;  /* 0x000000ffaaaa7210 */ /* 0x010fca0007ffe1ff */
[----:B-1----:R-:W-:Y:S01]  /*0eb0*/  IMAD R170, R3, R170, UR5 ;  /* 0x0000000503aa7e24 */ /* 0x002fe2000f8e02aa */
[----:B---3--:R-:W-:-:S05]  /*0ec0*/  IADD3 R147, PT, PT, -R147, RZ, RZ ;  /* 0x000000ff93937210 */ /* 0x008fca0007ffe1ff */
[----:B--2---:R-:W-:Y:S01]  /*0ed0*/  IMAD R147, R2, R147, UR4 ;  /* 0x0000000402937e24 */ /* 0x004fe2000f8e0293 */
[----:B------:R-:W-:Y:S06]  /*0ee0*/  @!P0 BRA `(.L_x_15) ;  /* 0x0000000000b88947 */ /* 0x000fec0003800000 */
[----:B------:R-:W1:Y:S01]  /*0ef0*/  LDC.64 R4, c[0x0][0xb18] ;  /* 0x0002c600ff047b82 */ /* 0x000e620000000a00 */
[----:B------:R-:W-:-:S07]  /*0f00*/  ISETP.NE.AND P0, PT, R9, 0x1, PT ;  /* 0x000000010900780c */ /* 0x000fce0003f05270 */
[----:B------:R-:W2:Y:S08]  /*0f10*/  LDC R10, c[0x0][0xb0c] ;  /* 0x0002c300ff0a7b82 */ /* 0x000eb00000000800 */
[----:B------:R-:W3:Y:S08]  /*0f20*/  LDC R11, c[0x0][0x370] ;  /* 0x0000dc00ff0b7b82 */ /* 0x000ef00000000800 */
[----:B------:R-:W4:Y:S01]  /*0f30*/  LDC R12, c[0x0][0x374] ;  /* 0x0000dd00ff0c7b82 */ /* 0x000f220000000800 */
[----:B-1----:R-:W-:-:S07]  /*0f40*/  ISETP.NE.AND P1, PT, R4, 0x1, PT ;  /* 0x000000010400780c */ /* 0x002fce0003f25270 */
[----:B------:R-:W3:Y:S01]  /*0f50*/  LDC.64 R6, c[0x0][0xb10] ;  /* 0x0002c400ff067b82 */ /* 0x000ee20000000a00 */
[----:B--2---:R-:W-:-:S07]  /*0f60*/  ISETP.NE.AND P2, PT, R10, 0x1, PT ;  /* 0x000000010a00780c */ /* 0x004fce0003f45270 */
[----:B------:R-:W1:Y:S08]  /*0f70*/  LDC R8, c[0x0][0xb20] ;  /* 0x0002c800ff087b82 */ /* 0x000e700000000800 */
[----:B------:R-:W2:Y:S01]  /*0f80*/  LDC.64 R2, c[0x0][0xb28] ;  /* 0x0002ca00ff027b82 */ /* 0x000ea20000000a00 */
[----:B----4-:R-:W-:-:S04]  /*0f90*/  IMAD.HI.U32 R13, R12, R5, RZ ;  /* 0x000000050c0d7227 */ /* 0x010fc800078e00ff */
[----:B------:R-:W-:-:S04]  /*0fa0*/  IMAD.HI.U32 R5, R20, R5, RZ ;  /* 0x0000000514057227 */ /* 0x000fc800078e00ff */
[----:B---3--:R-:W-:-:S04]  /*0fb0*/  IMAD.HI.U32 R14, R11, R6, RZ ;  /* 0x000000060b0e7227 */ /* 0x008fc800078e00ff */
[C---:B------:R-:W-:Y:S01]  /*0fc0*/  IMAD.HI.U32 R16, R21.reuse, R6, RZ ;  /* 0x0000000615107227 */ /* 0x040fe200078e00ff */
[-C--:B------:R-:W-:Y:S02]  /*0fd0*/  @P2 SHF.R.U32.HI R11, RZ, R7.reuse, R14 ;  /* 0x00000007ff0b2219 */ /* 0x080fe4000001160e */
[-C--:B-1----:R-:W-:Y:S02]  /*0fe0*/  @P1 SHF.R.U32.HI R12, RZ, R8.reuse, R13 ;  /* 0x00000008ff0c1219 */ /* 0x082fe4000001160d */
[----:B------:R-:W-:Y:S02]  /*0ff0*/  SHF.R.U32.HI R5, RZ, R8, R5 ;  /* 0x00000008ff057219 */ /* 0x000fe40000011605 */
[----:B------:R-:W-:Y:S02]  /*1000*/  SHF.R.U32.HI R16, RZ, R7, R16 ;  /* 0x00000007ff107219 */ /* 0x000fe40000011610 */
[----:B------:R-:W-:Y:S01]  /*1010*/  SEL R5, R20, R5, !P1 ;  /* 0x0000000514057207 */ /* 0x000fe20004800000 */
[----:B--2---:R-:W-:Y:S01]  /*1020*/  IMAD.HI.U32 R14, R12, R2, RZ ;  /* 0x000000020c0e7227 */ /* 0x004fe200078e00ff */
[----:B------:R-:W-:-:S02]  /*1030*/  SEL R7, R21, R16, !P2 ;  /* 0x0000001015077207 */ /* 0x000fc40005000000 */
[----:B------:R-:W-:Y:S01]  /*1040*/  IADD3 R13, PT, PT, -R5, RZ, RZ ;  /* 0x000000ff050d7210 */ /* 0x000fe20007ffe1ff */
[----:B------:R-:W-:Y:S01]  /*1050*/  IMAD.HI.U32 R6, R11, R2, RZ ;  /* 0x000000020b067227 */ /* 0x000fe200078e00ff */
[----:B------:R-:W-:-:S03]  /*1060*/  @P0 SHF.R.U32.HI R12, RZ, R3, R14 ;  /* 0x00000003ff0c0219 */ /* 0x000fc6000001160e */
[----:B------:R-:W-:Y:S01]  /*1070*/  IMAD R13, R4, R13, R20 ;  /* 0x0000000d040d7224 */ /* 0x000fe200078e0214 */
[----:B------:R-:W-:Y:S01]  /*1080*/  @P0 SHF.R.U32.HI R11, RZ, R3, R6 ;  /* 0x00000003ff0b0219 */ /* 0x000fe20000011606 */
[----:B------:R-:W-:-:S04]  /*1090*/  IMAD R12, R12, R9, RZ ;  /* 0x000000090c0c7224 */ /* 0x000fc800078e02ff */
[----:B------:R-:W-:Y:S01]  /*10a0*/  IMAD R6, R11, R9, RZ ;  /* 0x000000090b067224 */ /* 0x000fe200078e02ff */
[----:B------:R-:W-:-:S04]  /*10b0*/  ISETP.GE.AND P1, PT, R5, R12, PT ;  /* 0x0000000c0500720c */ /* 0x000fc80003f26270 */
[----:B------:R-:W-:Y:S01]  /*10c0*/  ISETP.GE.OR P1, PT, R7, R6, P1 ;  /* 0x000000060700720c */ /* 0x000fe20000f26670 */
[----:B------:R-:W-:-:S05]  /*10d0*/  IMAD.HI.U32 R6, R5, R2, RZ ;  /* 0x0000000205067227 */ /* 0x000fca00078e00ff */
[----:B------:R-:W-:-:S04]  /*10e0*/  SHF.R.U32.HI R6, RZ, R3, R6 ;  /* 0x00000003ff067219 */ /* 0x000fc80000011606 */
[----:B------:R-:W-:-:S03]  /*10f0*/  SEL R6, R5, R6, !P0 ;  /* 0x0000000605067207 */ /* 0x000fc60004000000 */
[----:B------:R-:W-:Y:S01]  /*1100*/  @!P1 IMAD.HI.U32 R8, R7, R2, RZ ;  /* 0x0000000207089227 */ /* 0x000fe200078e00ff */
[----:B------:R-:W-:-:S04]  /*1110*/  IADD3 R2, PT, PT, -R6, RZ, RZ ;  /* 0x000000ff06027210 */ /* 0x000fc80007ffe1ff */
[----:B------:R-:W-:Y:S01]  /*1120*/  @!P1 SHF.R.U32.HI R8, RZ, R3, R8 ;  /* 0x00000003ff089219 */ /* 0x000fe20000011608 */
[----:B------:R-:W-:-:S03]  /*1130*/  IMAD R2, R9, R2, R5 ;  /* 0x0000000209027224 */ /* 0x000fc600078e0205 */
[----:B------:R-:W-:-:S05]  /*1140*/  @!P1 SEL R3, R7, R8, !P0 ;  /* 0x0000000807039207 */ /* 0x000fca0004000000 */
[--C-:B------:R-:W-:Y:S02]  /*1150*/  @!P1 IMAD.IADD R6, R6, 0x1, -R3.reuse ;  /* 0x0000000106069824 */ /* 0x100fe400078e0a03 */
[----:B------:R-:W-:Y:S01]  /*1160*/  @!P1 IMAD R3, R2, R11, R3 ;  /* 0x0000000b02039224 */ /* 0x000fe200078e0203 */
[----:B------:R-:W-:Y:S01]  /*1170*/  IADD3 R2, PT, PT, -R7, RZ, RZ ;  /* 0x000000ff07027210 */ /* 0x000fe20007ffe1ff */
[----:B------:R-:W-:Y:S02]  /*1180*/  @!P1 IMAD R5, R6, R9, R7 ;  /* 0x0000000906059224 */ /* 0x000fe400078e0207 */
[----:B------:R-:W-:Y:S02]  /*1190*/  @!P1 IMAD.MOV.U32 R7, RZ, RZ, R3 ;  /* 0x000000ffff079224 */ /* 0x000fe400078e0003 */
[----:B------:R-:W-:Y:S02]  /*11a0*/  IMAD R2, R10, R2, R21 ;  /* 0x000000020a027224 */ /* 0x000fe400078e0215 */
[----:B------:R-:W-:-:S02]  /*11b0*/  IMAD R20, R5, R4, R13 ;  /* 0x0000000405147224 */ /* 0x000fc400078e020d */
[----:B------:R-:W-:Y:S02]  /*11c0*/  IMAD R21, R7, R10, R2 ;  /* 0x0000000a07157224 */ /* 0x000fe400078e0202 */
.L_x_15:
[----:B------:R-:W1:Y:S01]  /*11d0*/  LDCU UR4, c[0x0][0xb30] ;  /* 0x00016600ff0477ac */ /* 0x000e620008000800 */
[----:B------:R-:W2:Y:S08]  /*11e0*/  S2UR UR37, SR_CgaCtaId ;  /* 0x00000000002579c3 */ /* 0x000eb00000008800 */
[----:B------:R-:W3:Y:S01]  /*11f0*/  LDC R72, c[0x0][0xb24] ;  /* 0x0002c900ff487b82 */ /* 0x000ee20000000800 */
[----:B-1----:R-:W-:-:S09]  /*1200*/  UISETP.NE.AND UP1, UPT, UR4, 0x1, UPT ;  /* 0x000000010400788c */ /* 0x002fd2000bf25270 */
[----:B--2---:R-:W-:Y:S05]  /*1210*/  BRA.U UP1, `(.L_x_16) ;  /* 0x0000000101407547 */ /* 0x004fea000b800000 */
[----:B------:R-:W1:Y:S08]  /*1220*/  LDC.64 R4, c[0x0][0xb10] ;  /* 0x0002c400ff047b82 */ /* 0x000e700000000a00 */
[----:B------:R-:W2:Y:S08]  /*1230*/  LDC.64 R2, c[0x0][0xb18] ;  /* 0x0002c600ff027b82 */ /* 0x000eb00000000a00 */
[----:B------:R-:W4:Y:S08]  /*1240*/  LDC R6, c[0x0][0xb20] ;  /* 0x0002c800ff067b82 */ /* 0x000f300000000800 */
[----:B------:R-:W3:Y:S01]  /*1250*/  LDC R8, c[0x0][0xb0c] ;  /* 0x0002c300ff087b82 */ /* 0x000ee20000000800 */
[----:B-1----:R-:W-:-:S05]  /*1260*/  IMAD.HI.U32 R4, R21, R4, RZ ;  /* 0x0000000415047227 */ /* 0x002fca00078e00ff */
[----:B------:R-:W-:Y:S01]  /*1270*/  SHF.R.U32.HI R4, RZ, R5, R4 ;  /* 0x00000005ff047219 */ /* 0x000fe20000011604 */
[----:B--2---:R-:W-:Y:S01]  /*1280*/  IMAD.HI.U32 R3, R20, R3, RZ ;  /* 0x0000000314037227 */ /* 0x004fe200078e00ff */
[----:B------:R-:W-:-:S04]  /*1290*/  ISETP.NE.AND P0, PT, R2, 0x1, PT ;  /* 0x000000010200780c */ /* 0x000fc80003f05270 */
[----:B----4-:R-:W-:-:S04]  /*12a0*/  SHF.R.U32.HI R3, RZ, R6, R3 ;  /* 0x00000006ff037219 */ /* 0x010fc80000011603 */
[----:B------:R-:W-:Y:S02]  /*12b0*/  SEL R3, R20, R3, !P0 ;  /* 0x0000000314037207 */ /* 0x000fe40004000000 */
[----:B---3--:R-:W-:-:S04]  /*12c0*/  ISETP.NE.AND P1, PT, R8, 0x1, PT ;  /* 0x000000010800780c */ /* 0x008fc80003f25270 */
[----:B------:R-:W-:-:S05]  /*12d0*/  SEL R4, R21, R4, !P1 ;  /* 0x0000000415047207 */ /* 0x000fca0004800000 */
[----:B------:R-:W-:Y:S02]  /*12e0*/  IMAD.IADD R5, R3, 0x1, -R4 ;  /* 0x0000000103057824 */ /* 0x000fe400078e0a04 */
[----:B------:R-:W-:Y:S02]  /*12f0*/  IMAD.IADD R3, R4, 0x1, -R3 ;  /* 0x0000000104037824 */ /* 0x000fe400078e0a03 */
[----:B------:R-:W-:Y:S02]  /*1300*/  IMAD R21, R5, R8, R21 ;  /* 0x0000000805157224 */ /* 0x000fe400078e0215 */
[----:B------:R-:W-:-:S07]  /*1310*/  IMAD R20, R3, R2, R20 ;  /* 0x0000000203147224 */ /* 0x000fce00078e0214 */
.L_x_16:
[----:B------:R-:W-:Y:S01]  /*1320*/  BAR.SYNC.DEFER_BLOCKING 0x0 ;  /* 0x0000000000007b1d */ /* 0x000fe20000010000 */
[----:B------:R-:W-:Y:S01]  /*1330*/  UISETP.NE.AND UP1, UPT, UR8, 0x2, UPT ;  /* 0x000000020800788c */ /* 0x000fe2000bf25270 */
[----:B------:R-:W-:Y:S02]  /*1340*/  ISETP.NE.OR P5, PT, R0, 0x2, !P5 ;  /* 0x000000020000780c */ /* 0x000fe40006fa5670 */
[----:B------:R-:W-:-:S06]  /*1350*/  LOP3.LUT R2, R189, 0x1f, RZ, 0xc0, !PT ;  /* 0x0000001fbd027812 */ /* 0x000fcc00078ec0ff */
[----:B------:R-:W-:Y:S05]  /*1360*/  BRA.U UP1, `(.L_x_17) ;  /* 0x0000001101547547 */ /* 0x000fea000b800000 */
[----:B------:R-:W1:Y:S01]  /*1370*/  LDCU UR13, c[0x0][0x38c] ;  /* 0x00007180ff0d77ac */ /* 0x000e620008000800 */
[----:B------:R-:W2:Y:S01]  /*1380*/  LDC R9, c[0x0][0x370] ;  /* 0x0000dc00ff097b82 */ /* 0x000ea20000000800 */
[----:B------:R-:W-:Y:S01]  /*1390*/  PLOP3.LUT P1, PT, PT, PT, UP2, 0x80, 0x8 ;  /* 0x000000000008781c */ /* 0x000fe20003f2f028 */
[----:B------:R-:W-:Y:S01]  /*13a0*/  IMAD.MOV.U32 R15, RZ, RZ, 0x1 ;  /* 0x00000001ff0f7424 */ /* 0x000fe200078e00ff */
[----:B------:R-:W-:Y:S01]  /*13b0*/  ISETP.EQ.OR P4, PT, R2, RZ, P5 ;  /* 0x000000ff0200720c */ /* 0x000fe20002f82670 */
[----:B------:R-:W-:Y:S01]  /*13c0*/  IMAD.MOV.U32 R14, RZ, RZ, RZ ;  /* 0x000000ffff0e7224 */ /* 0x000fe200078e00ff */
[----:B------:R-:W-:Y:S02]  /*13d0*/  PLOP3.LUT P1, PT, P1, PT, PT, 0x8, 0x80 ;  /* 0x000000000080781c */ /* 0x000fe40000f2e170 */
[----:B------:R-:W-:Y:S01]  /*13e0*/  CS2R R12, SRZ ;  /* 0x00000000000c7805 */ /* 0x000fe2000001ff00 */
[----:B------:R-:W-:Y:S01]  /*13f0*/  IMAD.MOV.U32 R10, RZ, RZ, 0x1 ;  /* 0x00000001ff0a7424 */ /* 0x000fe200078e00ff */
[----:B------:R-:W4:Y:S01]  /*1400*/  LDC R0, c[0x0][0x374] ;  /* 0x0000dd00ff007b82 */ /* 0x000f220000000800 */
[----:B------:R-:W2:Y:S01]  /*1410*/  LDCU.64 UR22, c[0x0][0x348] ;  /* 0x00006900ff1677ac */ /* 0x000ea20008000a00 */
[----:B------:R-:W-:Y:S01]  /*1420*/  UMOV UR6, URZ ;  /* 0x000000ff00067c82 */ /* 0x000fe20008000000 */
[----:B-1----:R-:W-:-:S04]  /*1430*/  UIADD3 UR5, UPT, UPT, UR13, 0x3f, URZ ;  /* 0x0000003f0d057890 */ /* 0x002fc8000fffe0ff */
[----:B------:R-:W-:-:S04]  /*1440*/  USHF.R.S32.HI UR4, URZ, 0x1f, UR5 ;  /* 0x0000001fff047899 */ /* 0x000fc80008011405 */
[----:B------:R-:W-:-:S04]  /*1450*/  ULEA.HI UR4, UR4, UR5, URZ, 0x6 ;  /* 0x0000000504047291 */ /* 0x000fc8000f8f30ff */
[----:B------:R-:W-:Y:S02]  /*1460*/  USHF.R.S32.HI UR15, URZ, 0x6, UR4 ;  /* 0x00000006ff0f7899 */ /* 0x000fe40008011404 */
[----:B------:R-:W-:Y:S02]  /*1470*/  UIADD3 UR4, UPT, UPT, UR13, -0x1, URZ ;  /* 0xffffffff0d047890 */ /* 0x000fe4000fffe0ff */
[----:B------:R-:W-:Y:S02]  /*1480*/  UISETP.LT.U32.AND UP0, UPT, UR15, 0x4, UPT ;  /* 0x000000040f00788c */ /* 0x000fe4000bf01070 */
[----:B------:R-:W-:Y:S02]  /*1490*/  UISETP.GE.U32.AND UP1, UPT, UR4, -0x7f, UPT ;  /* 0xffffff810400788c */ /* 0x000fe4000bf26070 */
[----:B------:R-:W-:Y:S02]  /*14a0*/  USEL UR14, UR15, 0x4, UP0 ;  /* 0x000000040f0e7887 */ /* 0x000fe40008000000 */
[----:B------:R-:W-:-:S02]  /*14b0*/  UIADD3 UR13, UPT, UPT, UR13, 0x7e, URZ ;  /* 0x0000007e0d0d7890 */ /* 0x000fc4000fffe0ff */
[----:B------:R-:W-:Y:S02]  /*14c0*/  UIADD3 UR5, UPT, UPT, UR14, -0x1, URZ ;  /* 0xffffffff0e057890 */ /* 0x000fe4000fffe0ff */
[----:B------:R-:W-:-:S03]  /*14d0*/  UIADD3 UR7, UPT, UPT, UR15, -UR14, URZ ;  /* 0x8000000e0f077290 */ /* 0x000fc6000fffe0ff */
[----:B------:R-:W-:-:S04]  /*14e0*/  @UP1 UIADD3 UR5, UPT, UPT, UR14, URZ, URZ ;  /* 0x000000ff0e051290 */ /* 0x000fc8000fffe0ff */
[----:B--2---:R-:W-:-:S12]  /*14f0*/  UIADD3 UR5, UPT, UPT, UR5, 0x1, URZ ;  /* 0x0000000105057890 */ /* 0x004fd8000fffe0ff */
.L_x_35:
[----:B------:R-:W-:Y:S01]  /*1500*/  UISETP.NE.AND UP0, UPT, UR37, URZ, UPT ;  /* 0x000000ff2500728c */ /* 0x000fe2000bf05270 */
[----:B------:R-:W1:Y:S08]  /*1510*/  S2UR UR37, SR_CgaCtaId ;  /* 0x00000000002579c3 */ /* 0x000e700000008800 */
[----:B------:R-:W-:Y:S05]  /*1520*/  BRA.U UP0, `(.L_x_18) ;  /* 0x0000000100347547 */ /* 0x000fea000b800000 */
[----:B------:R-:W2:Y:S01]  /*1530*/  S2R R2, SR_CgaCtaId ;  /* 0x0000000000027919 */ /* 0x000ea20000008800 */
[----:B------:R-:W-:-:S04]  /*1540*/  MOV R3, 0x400 ;  /* 0x0000040000037802 */ /* 0x000fc80000000f00 */
[----:B--2---:R-:W-:Y:S02]  /*1550*/  LEA R3, R2, R3, 0x18 ;  /* 0x0000000302037211 */ /* 0x004fe400078ec0ff */
[----:B------:R-:W-:-:S03]  /*1560*/  SHF.L.U32 R2, R10, 0x1f, RZ ;  /* 0x0000001f0a027819 */ /* 0x000fc600000006ff */
[----:B------:R-:W-:-:S04]  /*1570*/  IMAD R3, R12, 0x8, R3 ;  /* 0x000000080c037824 */ /* 0x000fc800078e0203 */
[----:B------:R-:W2:Y:S02]  /*1580*/  SYNCS.PHASECHK.TRANS64.TRYWAIT P0, [R3+URZ+0xe0], R2 ;  /* 0x0000e002030075a7 */ /* 0x000ea400080011ff */
[----:B--2---:R-:W-:Y:S05]  /*1590*/  @!P0 BRA `(.L_x_19) ;  /* 0x0000006800dc8947 */ /* 0x004fea0003800000 */
.L_x_106:
[----:B------:R-:W-:Y:S01]  /*15a0*/  VIADD R12, R12, 0x1 ;  /* 0x000000010c0c7836 */ /* 0x000fe20000000000 */
[----:B------:R2:W-:Y:S04]  /*15b0*/  SYNCS.ARRIVE.TRANS64.A1T0 RZ, [R3+URZ+0xd0], RZ ;  /* 0x0000d0ff03ff79a7 */ /* 0x0005e800081000ff */
[----:B------:R-:W-:-:S04]  /*15c0*/  ISETP.NE.AND P0, PT, R12, 0x2, PT ;  /* 0x000000020c00780c */ /* 0x000fc80003f05270 */
[----:B------:R-:W-:Y:S02]  /*15d0*/  SEL R12, R12, RZ, P0 ;  /* 0x000000ff0c0c7207 */ /* 0x000fe40000000000 */
[----:B--2---:R-:W-:-:S04]  /*15e0*/  SEL R3, RZ, 0x1, P0 ;  /* 0x00000001ff037807 */ /* 0x004fc80000000000 */
[----:B------:R-:W-:-:S07]  /*15f0*/  LOP3.LUT R10, R10, R3, RZ, 0x3c, !PT ;  /* 0x000000030a0a7212 */ /* 0x000fce00078e3cff */
.L_x_18:
[----:B------:R-:W-:Y:S01]  /*1600*/  UMOV UR4, 0x400 ;  /* 0x0000040000047882 */ /* 0x000fe20000000000 */
[----:B------:R-:W-:Y:S01]  /*1610*/  SHF.L.U32 R2, R15, 0x1f, RZ ;  /* 0x0000001f0f027819 */ /* 0x000fe200000006ff */
[----:B-1----:R-:W-:Y:S01]  /*1620*/  ULEA UR4, UR37, UR4, 0x18 ;  /* 0x0000000425047291 */ /* 0x002fe2000f8ec0ff */
[----:B------:R-:W-:Y:S01]  /*1630*/  R2UR UR35, R21 ;  /* 0x00000000152372ca */ /* 0x000fe200000e0000 */
[----:B------:R-:W-:Y:S01]  /*1640*/  UISETP.GE.U32.AND UP0, UPT, UR13, 0x7f, UPT ;  /* 0x0000007f0d00788c */ /* 0x000fe2000bf06070 */
[----:B------:R-:W-:Y:S01]  /*1650*/  R2UR UR11, R20 ;  /* 0x00000000140b72ca */ /* 0x000fe200000e0000 */
[----:B------:R-:W-:Y:S01]  /*1660*/  ULEA UR8, UR6, UR4, 0x3 ;  /* 0x0000000406087291 */ /* 0x000fe2000f8e18ff */
[----:B------:R-:W-:-:S08]  /*1670*/  UMOV UR24, URZ ;  /* 0x000000ff00187c82 */ /* 0x000fd00008000000 */
[----:B------:R1:W2:Y:S01]  /*1680*/  SYNCS.PHASECHK.TRANS64.TRYWAIT P0, [UR8+0x20], R2 ;  /* 0x00002002ff0075a7 */ /* 0x0002a20008001108 */
[----:B------:R-:W-:Y:S02]  /*1690*/  USHF.L.U32 UR35, UR35, 0x7, URZ ;  /* 0x0000000723237899 */ /* 0x000fe400080006ff */
[----:B------:R-:W-:Y:S01]  /*16a0*/  USHF.L.U32 UR11, UR11, 0x7, URZ ;  /* 0x000000070b0b7899 */ /* 0x000fe200080006ff */
[----:B------:R-:W-:Y:S11]  /*16b0*/  BRA.U !UP0, `(.L_x_20) ;  /* 0x0000000108a47547 */ /* 0x000ff6000b800000 */
[----:B------:R-:W-:Y:S01]  /*16c0*/  UMOV UR16, URZ ;  /* 0x000000ff00107c82 */ /* 0x000fe20008000000 */
[----:B------:R-:W-:-:S05]  /*16d0*/  UMOV UR17, UR6 ;  /* 0x0000000600117c82 */ /* 0x000fca0008000000 */
.L_x_25:
[----:B-1----:R-:W-:Y:S01]  /*16e0*/  ULEA UR33, UR17, UR4, 0x3 ;  /* 0x0000000411217291 */ /* 0x002fe2000f8e18ff */
[----:B--2---:R-:W-:Y:S01]  /*16f0*/  @!P5 MOV R3, 0x4000 ;  /* 0x000040000003d802 */ /* 0x004fe20000000f00 */
[----:B--2---:R-:W-:Y:S10]  /*1700*/  @P0 BRA `(.L_x_21) ;  /* 0x00000000000c0947 */ /* 0x004ff40003800000 */
[----:B------:R-:W-:-:S04]  /*1710*/  SHF.L.U32 R5, R15, 0x1f, RZ ;  /* 0x0000001f0f057819 */ /* 0x000fc800000006ff */
[----:B------:R-:W2:Y:S02]  /*1720*/  SYNCS.PHASECHK.TRANS64.TRYWAIT P0, [UR33+0x20], R5 ;  /* 0x00002005ff0075a7 */ /* 0x000ea40008001121 */
[----:B--2---:R-:W-:Y:S05]  /*1730*/  @!P0 BRA `(.L_x_22) ;  /* 0x0000006800888947 */ /* 0x004fea0003800000 */
.L_x_21:
[----:B------:R2:W-:Y:S01]  /*1740*/  @!P5 SYNCS.ARRIVE.TRANS64 RZ, [UR33], R3 ;  /* 0x00000003ffffd9a7 */ /* 0x0005e20008000021 */
[----:B------:R-:W-:Y:S04]  /*1750*/  BSSY.RECONVERGENT B0, `(.L_x_23) ;  /* 0x0000003000007945 */ /* 0x000fe80003800200 */
[----:B------:R-:W-:Y:S05]  /*1760*/  @P4 BRA `(.L_x_24) ;  /* 0x0000000000044947 */ /* 0x000fea0003800000 */
[----:B------:R-:W-:Y:S05]  /*1770*/  BPT.TRAP 0x1 ;  /* 0x000000040000795c */ /* 0x000fea0000300000 */
.L_x_24:
[----:B------:R-:W-:Y:S05]  /*1780*/  BSYNC.RECONVERGENT B0 ;  /* 0x0000000000007941 */ /* 0x000fea0003800200 */
.L_x_23:
[----:B------:R-:W-:Y:S02]  /*1790*/  UIADD3 UR6, UPT, UPT, UR17, 0x1, URZ ;  /* 0x0000000111067890 */ /* 0x000fe4000fffe0ff */
[----:B------:R-:W-:Y:S02]  /*17a0*/  UIADD3 UR26, UP1, UPT, UR22, 0x80, URZ ;  /* 0x00000080161a7890 */ /* 0x000fe4000ff3e0ff */
[----:B------:R-:W-:Y:S02]  /*17b0*/  UISETP.NE.AND UP0, UPT, UR6, 0x4, UPT ;  /* 0x000000040600788c */ /* 0x000fe4000bf05270 */
[----:B------:R-:W-:Y:S02]  /*17c0*/  USHF.L.U32 UR34, UR16, 0x6, URZ ;  /* 0x0000000610227899 */ /* 0x000fe400080006ff */
[----:B------:R-:W-:Y:S02]  /*17d0*/  USEL UR9, URZ, 0x1, UP0 ;  /* 0x00000001ff097887 */ /* 0x000fe40008000000 */
[----:B------:R-:W-:-:S02]  /*17e0*/  USEL UR6, UR6, URZ, UP0 ;  /* 0x000000ff06067287 */ /* 0x000fc40008000000 */
[----:B------:R-:W-:Y:S02]  /*17f0*/  UIADD3 UR20, UP0, UPT, UR22, 0x180, URZ ;  /* 0x0000018016147890 */ /* 0x000fe4000ff1e0ff */
[----:B------:R-:W-:Y:S01]  /*1800*/  ULEA UR8, UR6, UR4, 0x3 ;  /* 0x0000000406087291 */ /* 0x000fe2000f8e18ff */
[----:B------:R-:W-:Y:S01]  /*1810*/  LOP3.LUT R15, R15, UR9, RZ, 0x3c, !PT ;  /* 0x000000090f0f7c12 */ /* 0x000fe2000f8e3cff */
[----:B------:R-:W-:Y:S02]  /*1820*/  UIADD3.X UR27, UPT, UPT, URZ, UR23, URZ, UP1, !UPT ;  /* 0x00000017ff1b7290 */ /* 0x000fe40008ffe4ff */
[----:B------:R-:W-:Y:S01]  /*1830*/  UIADD3.X UR21, UPT, UPT, URZ, UR23, URZ, UP0, !UPT ;  /* 0x00000017ff157290 */ /* 0x000fe200087fe4ff */
[----:B-1----:R-:W-:Y:S01]  /*1840*/  SHF.L.U32 R2, R15, 0x1f, RZ ;  /* 0x0000001f0f027819 */ /* 0x002fe200000006ff */
[----:B------:R-:W-:Y:S01]  /*1850*/  UMOV UR18, 0x0 ;  /* 0x0000000000127882 */ /* 0x000fe20000000000 */
[----:B------:R-:W-:Y:S01]  /*1860*/  UMOV UR19, 0x10000000 ;  /* 0x1000000000137882 */ /* 0x000fe20000000000 */
[----:B------:R-:W-:Y:S01]  /*1870*/  UMOV UR12, UR36 ;  /* 0x00000024000c7c82 */ /* 0x000fe20008000000 */
[----:B------:R1:W1:Y:S01]  /*1880*/  SYNCS.PHASECHK.TRANS64.TRYWAIT P0, [UR8+0x20], R2 ;  /* 0x00002002ff0075a7 */ /* 0x0002620008001108 */
[----:B------:R-:W-:Y:S01]  /*1890*/  ULEA UR8, UR17, UR4, 0xd ;  /* 0x0000000411087291 */ /* 0x000fe2000f8e68ff */
[----:B------:R-:W-:Y:S01]  /*18a0*/  UMOV UR9, UR33 ;  /* 0x0000002100097c82 */ /* 0x000fe20008000000 */
[----:B------:R-:W-:-:S02]  /*18b0*/  UMOV UR10, UR34 ;  /* 0x00000022000a7c82 */ /* 0x000fc40008000000 */
[----:B------:R-:W-:Y:S02]  /*18c0*/  UIADD3 UR32, UPT, UPT, UR8, 0x8400, URZ ;  /* 0x0000840008207890 */ /* 0x000fe4000fffe0ff */
[----:B------:R-:W-:Y:S02]  /*18d0*/  UIADD3 UR8, UPT, UPT, UR8, 0x10400, URZ ;  /* 0x0001040008087890 */ /* 0x000fe4000fffe0ff */
[----:B------:R-:W-:Y:S01]  /*18e0*/  UIADD3 UR16, UPT, UPT, UR16, 0x1, URZ ;  /* 0x0000000110107890 */ /* 0x000fe2000fffe0ff */
[----:B------:R-:W-:Y:S01]  /*18f0*/  UMOV UR24, UR5 ;  /* 0x0000000500187c82 */ /* 0x000fe20008000000 */
[----:B------:R-:W-:Y:S02]  /*1900*/  UMOV UR17, UR6 ;  /* 0x0000000600117c82 */ /* 0x000fe40008000000 */
[----:B------:R-:W-:Y:S01]  /*1910*/  UISETP.NE.AND UP0, UPT, UR16, UR5, UPT ;  /* 0x000000051000728c */ /* 0x000fe2000bf05270 */
[----:B------:R1:W-:Y:S02]  /*1920*/  UTMALDG.3D [UR32], [UR26], desc[UR18] ;  /* 0x000012201a0075b4 */ /* 0x0003e40008011000 */
[----:B------:R1:W-:Y:S06]  /*1930*/  UTMALDG.3D [UR8], [UR20], desc[UR18] ;  /* 0x00001208140075b4 */ /* 0x0003ec0008011000 */
[----:B------:R-:W-:Y:S05]  /*1940*/  BRA.U UP0, `(.L_x_25) ;  /* 0xfffffffd00647547 */ /* 0x000fea000b83ffff */
.L_x_20:
[----:B-1----:R-:W-:Y:S01]  /*1950*/  ULEA UR8, UR6, UR4, 0x3 ;  /* 0x0000000406087291 */ /* 0x002fe2000f8e18ff */
[----:B------:R-:W-:Y:S01]  /*1960*/  SHF.L.U32 R2, R15, 0x1f, RZ ;  /* 0x0000001f0f027819 */ /* 0x000fe200000006ff */
[----:B------:R-:W-:Y:S01]  /*1970*/  @!P1 SYNCS.ARRIVE.TRANS64.A1T0 RZ, [UR4+0x68], RZ ;  /* 0x000068ffffff99a7 */ /* 0x000fe20008100004 */
[----:B------:R-:W-:-:S06]  /*1980*/  UISETP.GT.AND UP0, UPT, UR15, UR14, UPT ;  /* 0x0000000e0f00728c */ /* 0x000fcc000bf04270 */
[----:B--2---:R1:W2:Y:S03]  /*1990*/  SYNCS.PHASECHK.TRANS64.TRYWAIT P0, [UR8+0x20], R2 ;  /* 0x00002002ff0075a7 */ /* 0x0042a60008001108 */
[----:B------:R-:W-:Y:S05]  /*19a0*/  BRA.U !UP0, `(.L_x_26) ;  /* 0x0000000108a87547 */ /* 0x000fea000b800000 */
[----:B------:R-:W-:Y:S01]  /*19b0*/  UIADD3 UR21, UPT, UPT, UR7, UR24, URZ ;  /* 0x0000001807157290 */ /* 0x000fe2000fffe0ff */
[----:B------:R-:W-:-:S11]  /*19c0*/  UMOV UR25, UR6 ;  /* 0x0000000600197c82 */ /* 0x000fd60008000000 */
.L_x_31:
[----:B-1----:R-:W-:Y:S01]  /*19d0*/  ULEA UR17, UR25, UR4, 0x3 ;  /* 0x0000000419117291 */ /* 0x002fe2000f8e18ff */
[----:B--2---:R-:W-:Y:S01]  /*19e0*/  @!P5 MOV R3, 0x4000 ;  /* 0x000040000003d802 */ /* 0x004fe20000000f00 */
[----:B--2---:R-:W-:Y:S10]  /*19f0*/  @P0 BRA `(.L_x_27) ;  /* 0x00000000000c0947 */ /* 0x004ff40003800000 */
[----:B------:R-:W-:-:S04]  /*1a00*/  SHF.L.U32 R5, R15, 0x1f, RZ ;  /* 0x0000001f0f057819 */ /* 0x000fc800000006ff */
[----:B------:R-:W2:Y:S02]  /*1a10*/  SYNCS.PHASECHK.TRANS64.TRYWAIT P0, [UR17+0x20], R5 ;  /* 0x00002005ff0075a7 */ /* 0x000ea40008001111 */
[----:B--2---:R-:W-:Y:S05]  /*1a20*/  @!P0 BRA `(.L_x_28) ;  /* 0x0000006400e48947 */ /* 0x004fea0003800000 */
.L_x_27:
[----:B------:R2:W-:Y:S01]  /*1a30*/  @!P5 SYNCS.ARRIVE.TRANS64 RZ, [UR17], R3 ;  /* 0x00000003ffffd9a7 */ /* 0x0005e20008000011 */
[----:B------:R-:W-:Y:S04]  /*1a40*/  BSSY.RECONVERGENT B0, `(.L_x_29) ;  /* 0x0000003000007945 */ /* 0x000fe80003800200 */
[----:B------:R-:W-:Y:S05]  /*1a50*/  @P4 BRA `(.L_x_30) ;  /* 0x0000000000044947 */ /* 0x000fea0003800000 */
[----:B------:R-:W-:Y:S05]  /*1a60*/  BPT.TRAP 0x1 ;  /* 0x000000040000795c */ /* 0x000fea0000300000 */
.L_x_30:
[----:B------:R-:W-:Y:S05]  /*1a70*/  BSYNC.RECONVERGENT B0 ;  /* 0x0000000000007941 */ /* 0x000fea0003800200 */
.L_x_29:
        /* <DEDUP_REMOVED lines=20> */
[----:B------:R-:W-:Y:S01]  /*1bc0*/  UIADD3 UR8, UPT, UPT, UR8, 0x10400, URZ ;  /* 0x0001040008087890 */ /* 0x000fe2000fffe0ff */
[----:B------:R-:W-:Y:S01]  /*1bd0*/  UMOV UR9, UR17 ;  /* 0x0000001100097c82 */ /* 0x000fe20008000000 */
[----:B------:R-:W-:Y:S01]  /*1be0*/  UMOV UR10, UR18 ;  /* 0x00000012000a7c82 */ /* 0x000fe20008000000 */
[----:B------:R-:W-:Y:S01]  /*1bf0*/  UIADD3 UR24, UPT, UPT, UR24, 0x1, URZ ;  /* 0x0000000118187890 */ /* 0x000fe2000fffe0ff */
[----:B------:R-:W-:-:S03]  /*1c00*/  UMOV UR25, UR6 ;  /* 0x0000000600197c82 */ /* 0x000fc60008000000 */
[----:B------:R1:W-:Y:S01]  /*1c10*/  UTMALDG.3D [UR16], [UR30], desc[UR26] ;  /* 0x00001a101e0075b4 */ /* 0x0003e20008011000 */
[----:B------:R-:W-:Y:S01]  /*1c20*/  UISETP.NE.AND UP0, UPT, UR24, UR21, UPT ;  /* 0x000000151800728c */ /* 0x000fe2000bf05270 */
[----:B------:R1:W-:Y:S08]  /*1c30*/  UTMALDG.3D [UR8], [UR28], desc[UR26] ;  /* 0x00001a081c0075b4 */ /* 0x0003f00008011000 */
[----:B------:R-:W-:Y:S05]  /*1c40*/  BRA.U UP0, `(.L_x_31) ;  /* 0xfffffffd00607547 */ /* 0x000fea000b83ffff */
.L_x_26:
[C---:B-1----:R-:W-:Y:S01]  /*1c50*/  LEA R2, R14.reuse, UR4, 0x3 ;  /* 0x000000040e027c11 */ /* 0x042fe2000f8e18ff */
[----:B------:R-:W-:Y:S01]  /*1c60*/  NOP ;  /* 0x0000000000007918 */ /* 0x000fe20000000000 */
[----:B--2---:R-:W-:Y:S02]  /*1c70*/  SHF.L.U32 R3, R13, 0x1f, RZ ;  /* 0x0000001f0d037819 */ /* 0x004fe400000006ff */
[----:B------:R-:W-:Y:S02]  /*1c80*/  LEA R4, R14, UR4, 0x4 ;  /* 0x000000040e047c11 */ /* 0x000fe4000f8e20ff */
[----:B------:R-:W1:Y:S02]  /*1c90*/  SYNCS.PHASECHK.TRANS64.TRYWAIT P0, [R2+URZ+0x70], R3 ;  /* 0x00007003020075a7 */ /* 0x000e6400080011ff */
[----:B-1----:R-:W-:Y:S05]  /*1ca0*/  @!P0 BRA `(.L_x_32) ;  /* 0x00000064005c8947 */ /* 0x002fea0003800000 */
.L_x_109:
[----:B------:R-:W2:Y:S01]  /*1cb0*/  LDS.128 R4, [R4+0x100] ;  /* 0x0001000004047984 */ /* 0x000ea20000000c00 */
[----:B---3--:R-:W-:Y:S01]  /*1cc0*/  ISETP.GE.AND P0, PT, R72, 0x1, PT ;  /* 0x000000014800780c */ /* 0x008fe20003f06270 */
[----:B-1----:R-:W-:Y:S01]  /*1cd0*/  VIADD R2, R2, 0x80 ;  /* 0x0000008002027836 */ /* 0x002fe20000000000 */
[----:B------:R-:W-:Y:S01]  /*1ce0*/  @!PT LDS RZ, [RZ] ;  /* 0x00000000fffff984 */ /* 0x000fe20000000800 */
[----:B------:R-:W-:Y:S01]  /*1cf0*/  @!PT LDS RZ, [RZ] ;  /* 0x00000000fffff984 */ /* 0x000fe20000000800 */
[----:B------:R-:W-:Y:S01]  /*1d00*/  @!PT LDS RZ, [RZ] ;  /* 0x00000000fffff984 */ /* 0x000fe20000000800 */
[----:B------:R-:W-:Y:S01]  /*1d10*/  @!PT LDS RZ, [RZ] ;  /* 0x00000000fffff984 */ /* 0x000fe20000000800 */
[----:B------:R1:W-:Y:S06]  /*1d20*/  MEMBAR.ALL.CTA ;  /* 0x0000000000007992 */ /* 0x0003ec0000008000 */
[----:B-1----:R-:W1:Y:S01]  /*1d30*/  FENCE.VIEW.ASYNC.S ;  /* 0x00000000000073c6 */ /* 0x002e620000000000 */
[----:B------:R-:W-:-:S04]  /*1d40*/  PRMT R2, RZ, 0x654, R2 ;  /* 0x00000654ff027816 */ /* 0x000fc80000000002 */
[----:B-1----:R1:W-:Y:S01]  /*1d50*/  SYNCS.ARRIVE.TRANS64.RED.A1T0 RZ, [R2+URZ], RZ ;  /* 0x000000ff02ff79a7 */ /* 0x0023e200081004ff */
[----:B--2---:R-:W-:-:S13]  /*1d60*/  LOP3.LUT P2, RZ, R6, 0x1, RZ, 0xc0, !PT ;  /* 0x0000000106ff7812 */ /* 0x004fda000784c0ff */
[----:B------:R-:W-:Y:S01]  /*1d70*/  @P2 SHF.R.U32.HI R3, RZ, 0x10, R5 ;  /* 0x00000010ff032819 */ /* 0x000fe20000011605 */
[----:B------:R-:W-:Y:S01]  /*1d80*/  VOTEU.ANY UP0, P2 ;  /* 0x0000000000ff7886 */ /* 0x000fe20001000100 */
[----:B------:R-:W-:Y:S02]  /*1d90*/  @P2 MOV R11, R4 ;  /* 0x00000004000b2202 */ /* 0x000fe40000000f00 */
[----:B------:R-:W-:Y:S02]  /*1da0*/  @P2 R2UR.BROADCAST UR8, R3 ;  /* 0x00000000030822ca */ /* 0x000fe400008e0000 */
[----:B------:R-:W-:-:S11]  /*1db0*/  @P2 LOP3.LUT R8, R5, 0xffff, RZ, 0xc0, !PT ;  /* 0x0000ffff05082812 */ /* 0x000fd600078ec0ff */
[----:B------:R-:W-:Y:S01]  /*1dc0*/  @UP0 UMOV UR36, UR8 ;  /* 0x0000000800240c82 */ /* 0x000fe20008000000 */
[----:B-1----:R-:W-:Y:S05]  /*1dd0*/  @!P0 BRA `(.L_x_33) ;  /* 0x0000000000b88947 */ /* 0x002fea0003800000 */
[----:B------:R-:W4:Y:S01]  /*1de0*/  LDC.64 R4, c[0x0][0xb18] ;  /* 0x0002c600ff047b82 */ /* 0x000f220000000a00 */
[----:B------:R-:W-:-:S07]  /*1df0*/  ISETP.NE.AND P3, PT, R72, 0x1, PT ;  /* 0x000000014800780c */ /* 0x000fce0003f65270 */
[----:B------:R-:W1:Y:S08]  /*1e00*/  LDC.64 R6, c[0x0][0xb10] ;  /* 0x0002c400ff067b82 */ /* 0x000e700000000a00 */
[----:B------:R-:W2:Y:S08]  /*1e10*/  LDC R16, c[0x0][0xb20] ;  /* 0x0002c800ff107b82 */ /* 0x000eb00000000800 */
[----:B------:R-:W3:Y:S01]  /*1e20*/  LDC R18, c[0x0][0xb0c] ;  /* 0x0002c300ff127b82 */ /* 0x000ee20000000800 */
[----:B----4-:R-:W-:Y:S01]  /*1e30*/  IMAD.HI.U32 R17, R0, R5, RZ ;  /* 0x0000000500117227 */ /* 0x010fe200078e00ff */
[----:B------:R-:W-:-:S03]  /*1e40*/  ISETP.NE.AND P0, PT, R4, 0x1, PT ;  /* 0x000000010400780c */ /* 0x000fc60003f05270 */
[----:B------:R-:W-:-:S03]  /*1e50*/  IMAD.HI.U32 R5, R8, R5, RZ ;  /* 0x0000000508057227 */ /* 0x000fc600078e00ff */
[----:B------:R-:W4:Y:S01]  /*1e60*/  LDC.64 R2, c[0x0][0xb28] ;  /* 0x0002ca00ff027b82 */ /* 0x000f220000000a00 */
[----:B-1----:R-:W-:-:S04]  /*1e70*/  IMAD.HI.U32 R20, R9, R6, RZ ;  /* 0x0000000609147227 */ /* 0x002fc800078e00ff */
[----:B------:R-:W-:Y:S01]  /*1e80*/  IMAD.HI.U32 R22, R11, R6, RZ ;  /* 0x000000060b167227 */ /* 0x000fe200078e00ff */
[----:B------:R-:W-:Y:S02]  /*1e90*/  SHF.R.U32.HI R20, RZ, R7, R20 ;  /* 0x00000007ff147219 */ /* 0x000fe40000011614 */
[-C--:B--2---:R-:W-:Y:S02]  /*1ea0*/  SHF.R.U32.HI R17, RZ, R16.reuse, R17 ;  /* 0x00000010ff117219 */ /* 0x084fe40000011611 */
[----:B------:R-:W-:Y:S02]  /*1eb0*/  SHF.R.U32.HI R5, RZ, R16, R5 ;  /* 0x00000010ff057219 */ /* 0x000fe40000011605 */
[----:B------:R-:W-:Y:S02]  /*1ec0*/  SEL R17, R0, R17, !P0 ;  /* 0x0000001100117207 */ /* 0x000fe40004000000 */
[----:B------:R-:W-:Y:S02]  /*1ed0*/  SHF.R.U32.HI R22, RZ, R7, R22 ;  /* 0x00000007ff167219 */ /* 0x000fe40000011616 */
[----:B---3--:R-:W-:-:S02]  /*1ee0*/  ISETP.NE.AND P1, PT, R18, 0x1, PT ;  /* 0x000000011200780c */ /* 0x008fc40003f25270 */
[----:B------:R-:W-:Y:S02]  /*1ef0*/  SEL R5, R8, R5, !P0 ;  /* 0x0000000508057207 */ /* 0x000fe40004000000 */
[----:B------:R-:W-:Y:S02]  /*1f00*/  SEL R19, R9, R20, !P1 ;  /* 0x0000001409137207 */ /* 0x000fe40004800000 */
[----:B------:R-:W-:Y:S01]  /*1f10*/  SEL R7, R11, R22, !P1 ;  /* 0x000000160b077207 */ /* 0x000fe20004800000 */
[----:B----4-:R-:W-:-:S04]  /*1f20*/  IMAD.HI.U32 R20, R17, R2, RZ ;  /* 0x0000000211147227 */ /* 0x010fc800078e00ff */
[----:B------:R-:W-:Y:S01]  /*1f30*/  IMAD.HI.U32 R6, R19, R2, RZ ;  /* 0x0000000213067227 */ /* 0x000fe200078e00ff */
[----:B------:R-:W-:-:S04]  /*1f40*/  @P3 SHF.R.U32.HI R17, RZ, R3, R20 ;  /* 0x00000003ff113219 */ /* 0x000fc80000011614 */
[----:B------:R-:W-:Y:S01]  /*1f50*/  @P3 SHF.R.U32.HI R19, RZ, R3, R6 ;  /* 0x00000003ff133219 */ /* 0x000fe20000011606 */
[----:B------:R-:W-:-:S04]  /*1f60*/  IMAD R17, R72, R17, RZ ;  /* 0x0000001148117224 */ /* 0x000fc800078e02ff */
[----:B------:R-:W-:Y:S01]  /*1f70*/  IMAD R6, R72, R19, RZ ;  /* 0x0000001348067224 */ /* 0x000fe200078e02ff */
[C---:B------:R-:W-:Y:S02]  /*1f80*/  ISETP.GE.AND P0, PT, R5.reuse, R17, PT ;  /* 0x000000110500720c */ /* 0x040fe40003f06270 */
[----:B------:R-:W-:Y:S02]  /*1f90*/  IADD3 R17, PT, PT, -R5, RZ, RZ ;  /* 0x000000ff05117210 */ /* 0x000fe40007ffe1ff */
[----:B------:R-:W-:Y:S01]  /*1fa0*/  ISETP.GE.OR P0, PT, R7, R6, P0 ;  /* 0x000000060700720c */ /* 0x000fe20000706670 */
[----:B------:R-:W-:-:S04]  /*1fb0*/  IMAD.HI.U32 R6, R5, R2, RZ ;  /* 0x0000000205067227 */ /* 0x000fc800078e00ff */
[----:B------:R-:W-:Y:S01]  /*1fc0*/  IMAD R8, R4, R17, R8 ;  /* 0x0000001104087224 */ /* 0x000fe200078e0208 */
[----:B------:R-:W-:-:S04]  /*1fd0*/  SHF.R.U32.HI R6, RZ, R3, R6 ;  /* 0x00000003ff067219 */ /* 0x000fc80000011606 */
[----:B------:R-:W-:-:S03]  /*1fe0*/  SEL R6, R5, R6, !P3 ;  /* 0x0000000605067207 */ /* 0x000fc60005800000 */
[----:B------:R-:W-:-:S04]  /*1ff0*/  @!P0 IMAD.HI.U32 R16, R7, R2, RZ ;  /* 0x0000000207108227 */ /* 0x000fc800078e00ff */
[----:B------:R-:W-:Y:S01]  /*2000*/  IMAD.MOV R2, RZ, RZ, -R6 ;  /* 0x000000ffff027224 */ /* 0x000fe200078e0a06 */
[----:B------:R-:W-:-:S03]  /*2010*/  @!P0 SHF.R.U32.HI R16, RZ, R3, R16 ;  /* 0x00000003ff108219 */ /* 0x000fc60000011610 */
[----:B------:R-:W-:Y:S01]  /*2020*/  IMAD R2, R72, R2, R5 ;  /* 0x0000000248027224 */ /* 0x000fe200078e0205 */
        /* <DEDUP_REMOVED lines=9> */
.L_x_33:
[----:B------:R-:W1:Y:S02]  /*20c0*/  LDCU UR8, c[0x0][0xb30] ;  /* 0x00016600ff0877ac */ /* 0x000e640008000800 */
[----:B-1----:R-:W-:-:S09]  /*20d0*/  UISETP.NE.AND UP0, UPT, UR8, 0x1, UPT ;  /* 0x000000010800788c */ /* 0x002fd2000bf05270 */
[----:B------:R-:W-:Y:S05]  /*20e0*/  BRA.U UP0, `(.L_x_34) ;  /* 0x0000000100407547 */ /* 0x000fea000b800000 */
[----:B------:R-:W1:Y:S08]  /*20f0*/  LDC.64 R4, c[0x0][0xb10] ;  /* 0x0002c400ff047b82 */ /* 0x000e700000000a00 */
[----:B------:R-:W2:Y:S08]  /*2100*/  LDC.64 R2, c[0x0][0xb18] ;  /* 0x0002c600ff027b82 */ /* 0x000eb00000000a00 */
[----:B------:R-:W3:Y:S08]  /*2110*/  LDC R6, c[0x0][0xb20] ;  /* 0x0002c800ff067b82 */ /* 0x000ef00000000800 */
[----:B------:R-:W4:Y:S01]  /*2120*/  LDC R16, c[0x0][0xb0c] ;  /* 0x0002c300ff107b82 */ /* 0x000f220000000800 */
[----:B-1----:R-:W-:-:S05]  /*2130*/  IMAD.HI.U32 R4, R11, R4, RZ ;  /* 0x000000040b047227 */ /* 0x002fca00078e00ff */
[----:B------:R-:W-:Y:S01]  /*2140*/  SHF.R.U32.HI R4, RZ, R5, R4 ;  /* 0x00000005ff047219 */ /* 0x000fe20000011604 */
[----:B--2---:R-:W-:Y:S01]  /*2150*/  IMAD.HI.U32 R3, R8, R3, RZ ;  /* 0x0000000308037227 */ /* 0x004fe200078e00ff */
[----:B------:R-:W-:-:S04]  /*2160*/  ISETP.NE.AND P0, PT, R2, 0x1, PT ;  /* 0x000000010200780c */ /* 0x000fc80003f05270 */
[----:B---3--:R-:W-:-:S04]  /*2170*/  SHF.R.U32.HI R3, RZ, R6, R3 ;  /* 0x00000006ff037219 */ /* 0x008fc80000011603 */
[----:B------:R-:W-:Y:S02]  /*2180*/  SEL R3, R8, R3, !P0 ;  /* 0x0000000308037207 */ /* 0x000fe40004000000 */
[----:B----4-:R-:W-:-:S04]  /*2190*/  ISETP.NE.AND P1, PT, R16, 0x1, PT ;  /* 0x000000011000780c */ /* 0x010fc80003f25270 */
[----:B------:R-:W-:-:S05]  /*21a0*/  SEL R4, R11, R4, !P1 ;  /* 0x000000040b047207 */ /* 0x000fca0004800000 */
[----:B------:R-:W-:Y:S02]  /*21b0*/  IMAD.IADD R5, R3, 0x1, -R4 ;  /* 0x0000000103057824 */ /* 0x000fe400078e0a04 */
[----:B------:R-:W-:Y:S02]  /*21c0*/  IMAD.IADD R3, R4, 0x1, -R3 ;  /* 0x0000000104037824 */ /* 0x000fe400078e0a03 */
[----:B------:R-:W-:Y:S02]  /*21d0*/  IMAD R11, R5, R16, R11 ;  /* 0x00000010050b7224 */ /* 0x000fe400078e020b */
[----:B------:R-:W-:-:S07]  /*21e0*/  IMAD R8, R3, R2, R8 ;  /* 0x0000000203087224 */ /* 0x000fce00078e0208 */
.L_x_34:
[----:B------:R-:W-:Y:S01]  /*21f0*/  VIADD R14, R14, 0x1 ;  /* 0x000000010e0e7836 */ /* 0x000fe20000000000 */
[----:B------:R-:W-:Y:S01]  /*2200*/  PLOP3.LUT P1, PT, PT, PT, PT, 0x80, 0x8 ;  /* 0x000000000008781c */ /* 0x000fe20003f2f070 */
[----:B------:R-:W-:Y:S02]  /*2210*/  IMAD.IADD R21, R11, 0x1, R170 ;  /* 0x000000010b157824 */ /* 0x000fe400078e02aa */
[----:B------:R-:W-:Y:S01]  /*2220*/  IMAD.IADD R20, R8, 0x1, R147 ;  /* 0x0000000108147824 */ /* 0x000fe200078e0293 */
[----:B------:R-:W-:-:S04]  /*2230*/  ISETP.NE.AND P0, PT, R14, 0x2, PT ;  /* 0x000000020e00780c */ /* 0x000fc80003f05270 */
[----:B------:R-:W-:Y:S02]  /*2240*/  SEL R2, RZ, 0x1, P0 ;  /* 0x00000001ff027807 */ /* 0x000fe40000000000 */
[----:B------:R-:W-:Y:S02]  /*2250*/  SEL R14, R14, RZ, P0 ;  /* 0x000000ff0e0e7207 */ /* 0x000fe40000000000 */
[----:B------:R-:W-:Y:S01]  /*2260*/  LOP3.LUT R13, R13, R2, RZ, 0x3c, !PT ;  /* 0x000000020d0d7212 */ /* 0x000fe200078e3cff */
[----:B------:R-:W-:Y:S06]  /*2270*/  @P2 BRA `(.L_x_35) ;  /* 0xfffffff000a02947 */ /* 0x000fec000383ffff */
[----:B------:R-:W-:Y:S01]  /*2280*/  UIADD3 UR4, UPT, UPT, UR4, 0x20, URZ ;  /* 0x0000002004047890 */ /* 0x000fe2000fffe0ff */
[----:B------:R-:W-:-:S03]  /*2290*/  SHF.L.U32 R3, R15, 0x1f, RZ ;  /* 0x0000001f0f037819 */ /* 0x000fc600000006ff */
[----:B------:R-:W-:-:S09]  /*22a0*/  ULEA UR5, UR6, UR4, 0x3 ;  /* 0x0000000406057291 */ /* 0x000fd2000f8e18ff */
[----:B------:R-:W1:Y:S02]  /*22b0*/  SYNCS.PHASECHK.TRANS64.TRYWAIT P0, [UR5], R3 ;  /* 0x00000003ff0075a7 */ /* 0x000e640008001105 */
[----:B-1----:R-:W-:Y:S05]  /*22c0*/  @!P0 BRA `(.L_x_36) ;  /* 0x0000005c00e88947 */ /* 0x002fea0003800000 */
.L_x_111:
[----:B------:R-:W-:-:S04]  /*22d0*/  UIADD3 UR6, UPT, UPT, UR6, 0x1, URZ ;  /* 0x0000000106067890 */ /* 0x000fc8000fffe0ff */
[----:B------:R-:W-:-:S04]  /*22e0*/  UISETP.NE.AND UP0, UPT, UR6, 0x4, UPT ;  /* 0x000000040600788c */ /* 0x000fc8000bf05270 */
[----:B------:R-:W-:Y:S02]  /*22f0*/  USEL UR7, URZ, 0x1, UP0 ;  /* 0x00000001ff077887 */ /* 0x000fe40008000000 */
[----:B------:R-:W-:-:S04]  /*2300*/  USEL UR6, UR6, URZ, UP0 ;  /* 0x000000ff06067287 */ /* 0x000fc80008000000 */
[----:B------:R-:W-:Y:S01]  /*2310*/  ULEA UR5, UR6, UR4, 0x3 ;  /* 0x0000000406057291 */ /* 0x000fe2000f8e18ff */
[----:B------:R-:W-:-:S04]  /*2320*/  LOP3.LUT R2, R15, UR7, RZ, 0x3c, !PT ;  /* 0x000000070f027c12 */ /* 0x000fc8000f8e3cff */
[----:B-1----:R-:W-:-:S04]  /*2330*/  SHF.L.U32 R3, R2, 0x1f, RZ ;  /* 0x0000001f02037819 */ /* 0x002fc800000006ff */
[----:B------:R-:W1:Y:S02]  /*2340*/  SYNCS.PHASECHK.TRANS64.TRYWAIT P0, [UR5], R3 ;  /* 0x00000003ff0075a7 */ /* 0x000e640008001105 */
[----:B-1----:R-:W-:Y:S05]  /*2350*/  @!P0 BRA `(.L_x_37) ;  /* 0x0000005c00dc8947 */ /* 0x002fea0003800000 */
.L_x_113:
        /* <DEDUP_REMOVED lines=9> */
.L_x_115:
[----:B------:R-:W-:-:S04]  /*23f0*/  UIADD3 UR6, UPT, UPT, UR6, 0x1, URZ ;  /* 0x0000000106067890 */ /* 0x000fc8000fffe0ff */
[----:B------:R-:W-:-:S04]  /*2400*/  UISETP.NE.AND UP0, UPT, UR6, 0x4, UPT ;  /* 0x000000040600788c */ /* 0x000fc8000bf05270 */
[----:B------:R-:W-:Y:S02]  /*2410*/  USEL UR5, URZ, 0x1, UP0 ;  /* 0x00000001ff057887 */ /* 0x000fe40008000000 */
[----:B------:R-:W-:-:S04]  /*2420*/  USEL UR6, UR6, URZ, UP0 ;  /* 0x000000ff06067287 */ /* 0x000fc80008000000 */
[----:B------:R-:W-:Y:S01]  /*2430*/  ULEA UR6, UR6, UR4, 0x3 ;  /* 0x0000000406067291 */ /* 0x000fe2000f8e18ff */
[----:B-1----:R-:W-:-:S04]  /*2440*/  LOP3.LUT R3, R2, UR5, RZ, 0x3c, !PT ;  /* 0x0000000502037c12 */ /* 0x002fc8000f8e3cff */
[----:B------:R-:W-:Y:S01]  /*2450*/  SHF.L.U32 R3, R3, 0x1f, RZ ;  /* 0x0000001f03037819 */ /* 0x000fe200000006ff */
[----:B----4-:R-:W-:-:S07]  /*2460*/  IMAD.U32 R0, RZ, RZ, UR6 ;  /* 0x00000006ff007e24 */ /* 0x010fce000f8e00ff */
.L_x_39:
[----:B-1----:R1:W2:Y:S02]  /*2470*/  SYNCS.PHASECHK.TRANS64.TRYWAIT P0, [R0+URZ], R3 ;  /* 0x00000003000075a7 */ /* 0x0022a400080011ff */
[----:B--2---:R-:W-:Y:S05]  /*2480*/  @!P0 NANOSLEEP.SYNCS 0x989680 ;  /* 0x009896800000895d */ /* 0x004fea0003900000 */
[----:B------:R-:W2:Y:S02]  /*2490*/  @!P0 SYNCS.PHASECHK.TRANS64 P0, [R0+URZ], R3 ;  /* 0x00000003000085a7 */ /* 0x000ea400080010ff */
[----:B--2---:R-:W-:Y:S05]  /*24a0*/  @P0 EXIT ;  /* 0x000000000000094d */ /* 0x004fea0003800000 */
[----:B------:R-:W-:Y:S05]  /*24b0*/  BRA `(.L_x_39) ;  /* 0xfffffffc00ec7947 */ /* 0x000fea000383ffff */
.L_x_17:
[----:B------:R-:W-:-:S04]  /*24c0*/  UISETP.NE.AND UP1, UPT, UR37, URZ, UPT ;  /* 0x000000ff2500728c */ /* 0x000fc8000bf25270 */
[----:B------:R-:W-:-:S09]  /*24d0*/  UISETP.NE.OR UP1, UPT, UR8, 0x1, UP1 ;  /* 0x000000010800788c */ /* 0x000fd20008f25670 */
[----:B------:R-:W-:Y:S05]  /*24e0*/  BRA.U UP1, `(.L_x_40) ;  /* 0x0000000501487547 */ /* 0x000fea000b800000 */
[----:B------:R-:W-:Y:S01]  /*24f0*/  ISETP.NE.AND P2, PT, R2, RZ, PT ;  /* 0x000000ff0200720c */ /* 0x000fe20003f45270 */
[----:B------:R-:W-:Y:S01]  /*2500*/  IMAD.MOV.U32 R12, RZ, RZ, 0x1 ;  /* 0x00000001ff0c7424 */ /* 0x000fe200078e00ff */
[----:B------:R-:W-:Y:S02]  /*2510*/  CS2R R10, SRZ ;  /* 0x00000000000a7805 */ /* 0x000fe4000001ff00 */
[----:B------:R-:W-:Y:S01]  /*2520*/  CS2R R8, SRZ ;  /* 0x0000000000087805 */ /* 0x000fe2000001ff00 */
[----:B------:R-:W-:Y:S01]  /*2530*/  UMOV UR4, 0x400 ;  /* 0x0000040000047882 */ /* 0x000fe20000000000 */
[----:B------:R-:W-:Y:S01]  /*2540*/  UMOV UR6, URZ ;  /* 0x000000ff00067c82 */ /* 0x000fe20008000000 */
[----:B------:R-:W-:-:S12]  /*2550*/  ULEA UR37, UR37, UR4, 0x18 ;  /* 0x0000000425257291 */ /* 0x000fd8000f8ec0ff */
.L_x_44:
[----:B------:R-:W-:Y:S02]  /*2560*/  LEA R0, R8, UR37, 0x3 ;  /* 0x0000002508007c11 */ /* 0x000fe4000f8e18ff */
[----:B------:R-:W-:-:S03]  /*2570*/  SHF.L.U32 R5, R9, 0x1f, RZ ;  /* 0x0000001f09057819 */ /* 0x000fc600000006ff */
[----:B------:R-:W-:Y:S01]  /*2580*/  VIADD R4, R0, 0xe0 ;  /* 0x000000e000047836 */ /* 0x000fe20000000000 */
[----:B------:R-:W1:Y:S02]  /*2590*/  SYNCS.PHASECHK.TRANS64.TRYWAIT P0, [R0+URZ+0xd0], R5 ;  /* 0x0000d005000075a7 */ /* 0x000e6400080011ff */
[----:B-1----:R-:W-:Y:S05]  /*25a0*/  @!P0 BRA `(.L_x_41) ;  /* 0x0000005c00788947 */ /* 0x002fea0003800000 */
.L_x_116:
[----:B------:R-:W-:Y:S01]  /*25b0*/  ULEA UR5, UR6, UR37, 0x3 ;  /* 0x0000002506057291 */ /* 0x000fe2000f8e18ff */
[----:B------:R-:W-:Y:S02]  /*25c0*/  PRMT R4, RZ, 0x654, R4 ;  /* 0x00000654ff047816 */ /* 0x000fe40000000004 */
[----:B-1----:R-:W-:Y:S01]  /*25d0*/  SHF.L.U32 R5, R12, 0x1f, RZ ;  /* 0x0000001f0c057819 */ /* 0x002fe200000006ff */
[----:B------:R-:W-:Y:S01]  /*25e0*/  UIADD3 UR4, UPT, UPT, UR5, 0x70, URZ ;  /* 0x0000007005047890 */ /* 0x000fe2000fffe0ff */
[----:B------:R1:W-:Y:S05]  /*25f0*/  SYNCS.ARRIVE.TRANS64.RED.A1T0 RZ, [R4+URZ], RZ ;  /* 0x000000ff04ff79a7 */ /* 0x0003ea00081004ff */
[----:B------:R-:W-:Y:S01]  /*2600*/  IMAD.U32 R7, RZ, RZ, UR4 ;  /* 0x00000004ff077e24 */ /* 0x000fe2000f8e00ff */
[----:B------:R-:W2:Y:S04]  /*2610*/  SYNCS.PHASECHK.TRANS64.TRYWAIT P0, [UR5+0x80], R5 ;  /* 0x00008005ff0075a7 */ /* 0x000ea80008001105 */
[----:B------:R-:W-:Y:S01]  /*2620*/  PRMT R6, R2, 0x654, R7 ;  /* 0x0000065402067816 */ /* 0x000fe20000000007 */
[----:B-1----:R-:W-:Y:S01]  /*2630*/  @!P2 IMAD.MOV.U32 R4, RZ, RZ, 0x10 ;  /* 0x00000010ff04a424 */ /* 0x002fe200078e00ff */
[----:B--2---:R-:W-:Y:S06]  /*2640*/  @!P0 BRA `(.L_x_42) ;  /* 0x0000005c00648947 */ /* 0x004fec0003800000 */
.L_x_118:
[----:B------:R-:W-:Y:S01]  /*2650*/  ULEA UR4, UR6, UR37, 0x4 ;  /* 0x0000002506047291 */ /* 0x000fe2000f8e20ff */
[----:B------:R-:W-:Y:S01]  /*2660*/  SEL R3, R6, R3, !P2 ;  /* 0x0000000306037207 */ /* 0x000fe20005000000 */
[----:B------:R-:W-:Y:S01]  /*2670*/  UIADD3 UR5, UPT, UPT, UR5, 0x70, URZ ;  /* 0x0000007005057890 */ /* 0x000fe2000fffe0ff */
[----:B-1----:R-:W-:Y:S01]  /*2680*/  LEA R0, R11, UR37, 0x3 ;  /* 0x000000250b007c11 */ /* 0x002fe2000f8e18ff */
[----:B------:R-:W-:Y:S01]  /*2690*/  UIADD3 UR4, UPT, UPT, UR4, 0x100, URZ ;  /* 0x0000010004047890 */ /* 0x000fe2000fffe0ff */
[----:B------:R-:W-:Y:S01]  /*26a0*/  SHF.L.U32 R5, R10, 0x1f, RZ ;  /* 0x0000001f0a057819 */ /* 0x000fe200000006ff */
[----:B------:R1:W-:Y:S01]  /*26b0*/  @!P2 SYNCS.ARRIVE.TRANS64.RED RZ, [R3+URZ], R4 ;  /* 0x0000000403ffa9a7 */ /* 0x0003e200080004ff */
[----:B------:R-:W-:Y:S01]  /*26c0*/  UIADD3 UR6, UPT, UPT, UR6, 0x1, URZ ;  /* 0x0000000106067890 */ /* 0x000fe2000fffe0ff */
[----:B------:R-:W-:-:S03]  /*26d0*/  VIADD R8, R8, 0x1 ;  /* 0x0000000108087836 */ /* 0x000fc60000000000 */
[----:B------:R-:W-:Y:S02]  /*26e0*/  UISETP.NE.AND UP0, UPT, UR6, 0x2, UPT ;  /* 0x000000020600788c */ /* 0x000fe4000bf05270 */
[----:B------:R-:W-:Y:S06]  /*26f0*/  UGETNEXTWORKID.BROADCAST [UR4], [UR5] ;  /* 0x00000000040073ca */ /* 0x000fec0008000100 */
[----:B------:R-:W-:Y:S01]  /*2700*/  USEL UR4, URZ, 0x1, UP0 ;  /* 0x00000001ff047887 */ /* 0x000fe20008000000 */
[----:B------:R-:W-:Y:S01]  /*2710*/  ISETP.NE.AND P0, PT, R8, 0x2, PT ;  /* 0x000000020800780c */ /* 0x000fe20003f05270 */
[----:B------:R-:W-:Y:S01]  /*2720*/  USEL UR6, UR6, URZ, UP0 ;  /* 0x000000ff06067287 */ /* 0x000fe20008000000 */
[----:B------:R-:W2:Y:S03]  /*2730*/  SYNCS.PHASECHK.TRANS64.TRYWAIT P1, [R0+URZ+0x70], R5 ;  /* 0x00007005000075a7 */ /* 0x000ea600080211ff */
[----:B------:R-:W-:Y:S01]  /*2740*/  LOP3.LUT R12, R12, UR4, RZ, 0x3c, !PT ;  /* 0x000000040c0c7c12 */ /* 0x000fe2000f8e3cff */
[----:B-12---:R-:W-:Y:S07]  /*2750*/  @!P1 BRA `(.L_x_43) ;  /* 0x0000005c00389947 */ /* 0x006fee0003800000 */
.L_x_119:
[C---:B------:R-:W-:Y:S01]  /*2760*/  LEA R4, R11.reuse, UR37, 0x4 ;  /* 0x000000250b047c11 */ /* 0x040fe2000f8e20ff */
[----:B-1----:R-:W-:Y:S01]  /*2770*/  VIADD R0, R0, 0x80 ;  /* 0x0000008000007836 */ /* 0x002fe20000000000 */
[----:B------:R-:W-:Y:S01]  /*2780*/  SEL R8, R8, RZ, P0 ;  /* 0x000000ff08087207 */ /* 0x000fe20000000000 */
[----:B------:R-:W-:-:S03]  /*2790*/  VIADD R11, R11, 0x1 ;  /* 0x000000010b0b7836 */ /* 0x000fc60000000000 */
[----:B------:R-:W1:Y:S01]  /*27a0*/  LDS.128 R4, [R4+0x100] ;  /* 0x0001000004047984 */ /* 0x000e620000000c00 */
[----:B------:R-:W-:Y:S02]  /*27b0*/  PRMT R0, RZ, 0x654, R0 ;  /* 0x00000654ff007816 */ /* 0x000fe40000000000 */
[C---:B------:R-:W-:Y:S01]  /*27c0*/  ISETP.NE.AND P1, PT, R11.reuse, 0x2, PT ;  /* 0x000000020b00780c */ /* 0x040fe20003f25270 */
[----:B------:R-:W-:Y:S01]  /*27d0*/  @!PT LDS RZ, [RZ] ;  /* 0x00000000fffff984 */ /* 0x000fe20000000800 */
[----:B------:R-:W-:Y:S01]  /*27e0*/  @!PT LDS RZ, [RZ] ;  /* 0x00000000fffff984 */ /* 0x000fe20000000800 */
[----:B------:R-:W-:Y:S01]  /*27f0*/  @!PT LDS RZ, [RZ] ;  /* 0x00000000fffff984 */ /* 0x000fe20000000800 */
[----:B------:R-:W-:Y:S01]  /*2800*/  @!PT LDS RZ, [RZ] ;  /* 0x00000000fffff984 */ /* 0x000fe20000000800 */
[----:B------:R2:W-:Y:S06]  /*2810*/  MEMBAR.ALL.CTA ;  /* 0x0000000000007992 */ /* 0x0005ec0000008000 */
[----:B--2---:R-:W2:Y:S01]  /*2820*/  FENCE.VIEW.ASYNC.S ;  /* 0x00000000000073c6 */ /* 0x004ea20000000000 */
[----:B------:R-:W-:Y:S01]  /*2830*/  SEL R11, R11, RZ, P1 ;  /* 0x000000ff0b0b7207 */ /* 0x000fe20000800000 */
[----:B--2---:R2:W-:Y:S01]  /*2840*/  SYNCS.ARRIVE.TRANS64.RED.A1T0 RZ, [R0+URZ], RZ ;  /* 0x000000ff00ff79a7 */ /* 0x0045e200081004ff */
[----:B-1----:R-:W-:-:S02]  /*2850*/  LOP3.LUT P3, RZ, R6, 0x1, RZ, 0xc0, !PT ;  /* 0x0000000106ff7812 */ /* 0x002fc4000786c0ff */
[----:B------:R-:W-:-:S04]  /*2860*/  SEL R5, RZ, 0x1, P1 ;  /* 0x00000001ff057807 */ /* 0x000fc80000800000 */
[----:B------:R-:W-:Y:S02]  /*2870*/  LOP3.LUT R10, R10, R5, RZ, 0x3c, !PT ;  /* 0x000000050a0a7212 */ /* 0x000fe400078e3cff */
[----:B--2---:R-:W-:-:S04]  /*2880*/  SEL R0, RZ, 0x1, P0 ;  /* 0x00000001ff007807 */ /* 0x004fc80000000000 */
[----:B------:R-:W-:Y:S01]  /*2890*/  LOP3.LUT R9, R9, R0, RZ, 0x3c, !PT ;  /* 0x0000000009097212 */ /* 0x000fe200078e3cff */
[----:B------:R-:W-:Y:S06]  /*28a0*/  @P3 BRA `(.L_x_44) ;  /* 0xfffffffc002c3947 */ /* 0x000fec000383ffff */
[----:B------:R-:W-:Y:S01]  /*28b0*/  ULEA UR5, UR6, UR37, 0x3 ;  /* 0x0000002506057291 */ /* 0x000fe2000f8e18ff */
[----:B------:R-:W-:-:S08]  /*28c0*/  SHF.L.U32 R3, R12, 0x1f, RZ ;  /* 0x0000001f0c037819 */ /* 0x000fd000000006ff */
[----:B------:R-:W1:Y:S02]  /*28d0*/  SYNCS.PHASECHK.TRANS64 P0, [UR5+0x80], R3 ;  /* 0x00008003ff0075a7 */ /* 0x000e640008001005 */
[----:B-1----:R-:W-:Y:S05]  /*28e0*/  @P0 BRA `(.L_x_45) ;  /* 0x0000000000080947 */ /* 0x002fea0003800000 */
[----:B------:R-:W1:Y:S02]  /*28f0*/  SYNCS.PHASECHK.TRANS64.TRYWAIT P0, [UR5+0x80], R3 ;  /* 0x00008003ff0075a7 */ /* 0x000e640008001105 */
[----:B-1----:R-:W-:Y:S05]  /*2900*/  @!P0 BRA `(.L_x_46) ;  /* 0x0000005800e08947 */ /* 0x002fea0003800000 */
.L_x_45:
[----:B------:R-:W-:-:S04]  /*2910*/  UIADD3 UR4, UPT, UPT, UR6, 0x1, URZ ;  /* 0x0000000106047890 */ /* 0x000fc8000fffe0ff */
[----:B------:R-:W-:-:S04]  /*2920*/  UISETP.NE.AND UP0, UPT, UR4, 0x2, UPT ;  /* 0x000000020400788c */ /* 0x000fc8000bf05270 */
[----:B------:R-:W-:Y:S02]  /*2930*/  USEL UR7, URZ, 0x1, UP0 ;  /* 0x00000001ff077887 */ /* 0x000fe40008000000 */
[----:B------:R-:W-:-:S04]  /*2940*/  USEL UR4, UR4, URZ, UP0 ;  /* 0x000000ff04047287 */ /* 0x000fc80008000000 */
[----:B------:R-:W-:Y:S01]  /*2950*/  ULEA UR4, UR4, UR37, 0x3 ;  /* 0x0000002504047291 */ /* 0x000fe2000f8e18ff */
[----:B-1----:R-:W-:-:S04]  /*2960*/  LOP3.LUT R3, R12, UR7, RZ, 0x3c, !PT ;  /* 0x000000070c037c12 */ /* 0x002fc8000f8e3cff */
[----:B------:R-:W-:-:S04]  /*2970*/  SHF.L.U32 R0, R3, 0x1f, RZ ;  /* 0x0000001f03007819 */ /* 0x000fc800000006ff */
[----:B------:R-:W1:Y:S02]  /*2980*/  SYNCS.PHASECHK.TRANS64 P0, [UR4+0x80], R0 ;  /* 0x00008000ff0075a7 */ /* 0x000e640008001004 */
[----:B-1----:R-:W-:Y:S05]  /*2990*/  @P0 EXIT ;  /* 0x000000000000094d */ /* 0x002fea0003800000 */
[----:B------:R-:W-:Y:S02]  /*29a0*/  SHF.L.U32 R3, R3, 0x1f, RZ ;  /* 0x0000001f03037819 */ /* 0x000fe400000006ff */
[----:B------:R-:W-:-:S07]  /*29b0*/  MOV R0, UR4 ;  /* 0x0000000400007c02 */ /* 0x000fce0008000f00 */
.L_x_47:
[----:B-1----:R1:W2:Y:S02]  /*29c0*/  SYNCS.PHASECHK.TRANS64.TRYWAIT P0, [R0+URZ+0x80], R3 ;  /* 0x00008003000075a7 */ /* 0x0022a400080011ff */
[----:B--2---:R-:W-:Y:S05]  /*29d0*/  @!P0 NANOSLEEP.SYNCS 0x989680 ;  /* 0x009896800000895d */ /* 0x004fea0003900000 */
[----:B------:R-:W2:Y:S02]  /*29e0*/  @!P0 SYNCS.PHASECHK.TRANS64 P0, [R0+URZ+0x80], R3 ;  /* 0x00008003000085a7 */ /* 0x000ea400080010ff */
[----:B--2---:R-:W-:Y:S05]  /*29f0*/  @P0 EXIT ;  /* 0x000000000000094d */ /* 0x004fea0003800000 */
[----:B------:R-:W-:Y:S05]  /*2a00*/  BRA `(.L_x_47) ;  /* 0xfffffffc00ec7947 */ /* 0x000fea000383ffff */
.L_x_40:
[----:B------:R-:W-:-:S09]  /*2a10*/  UISETP.NE.AND UP1, UPT, UR8, URZ, UPT ;  /* 0x000000ff0800728c */ /* 0x000fd2000bf25270 */
[----:B------:R-:W-:Y:S05]  /*2a20*/  BRA.U UP1, `(.L_x_48) ;  /* 0x0000000d017c7547 */ /* 0x000fea000b800000 */
[----:B------:R-:W-:Y:S01]  /*2a30*/  UMOV UR4, 0x40 ;  /* 0x0000004000047882 */ /* 0x000fe20000000000 */
[----:B------:R-:W-:Y:S01]  /*2a40*/  NOP ;  /* 0x0000000000007918 */ /* 0x000fe20000000000 */
[----:B------:R-:W-:Y:S01]  /*2a50*/  ULEA UR4, UR37, UR4, 0x18 ;  /* 0x0000000425047291 */ /* 0x000fe2000f8ec0ff */
[----:B------:R-:W-:Y:S02]  /*2a60*/  UMOV UR5, 0x400 ;  /* 0x0000040000057882 */ /* 0x000fe40000000000 */
[----:B------:R-:W-:-:S06]  /*2a70*/  ULEA UR37, UR37, UR5, 0x18 ;  /* 0x0000000525257291 */ /* 0x000fcc000f8ec0ff */
[----:B------:R-:W1:Y:S02]  /*2a80*/  LDS.U8 R0, [UR4+0x1c] ;  /* 0x00001c04ff007984 */ /* 0x000e640008000000 */
[----:B-1----:R-:W-:-:S13]  /*2a90*/  ISETP.NE.AND P0, PT, R0, RZ, PT ;  /* 0x000000ff0000720c */ /* 0x002fda0003f05270 */
[----:B------:R-:W-:Y:S05]  /*2aa0*/  @P0 BRA `(.L_x_49) ;  /* 0x0000000000580947 */ /* 0x000fea0003800000 */
[----:B------:R-:W-:-:S13]  /*2ab0*/  ELECT P0, URZ, PT ;  /* 0x0000000000ff782f */ /* 0x000fda0003800000 */
[----:B------:R-:W-:Y:S05]  /*2ac0*/  @!P0 BRA `(.L_x_50) ;  /* 0x0000000000608947 */ /* 0x000fea0003800000 */
[----:B------:R-:W-:Y:S01]  /*2ad0*/  UMOV UR5, 0x10 ;  /* 0x0000001000057882 */ /* 0x000fe20000000000 */
[----:B------:R-:W-:Y:S01]  /*2ae0*/  HFMA2 R0, -RZ, RZ, 0, 5.9604644775390625e-08 ;  /* 0x00000001ff007431 */ /* 0x000fe200000001ff */
[----:B------:R-:W-:-:S03]  /*2af0*/  MOV R2, 0xffff ;  /* 0x0000ffff00027802 */ /* 0x000fc60000000f00 */
[----:B------:R-:W-:Y:S04]  /*2b00*/  DEPBAR.LE SB1, 0x36 ;  /* 0x00009d800000791a */ /* 0x000fe80000000000 */
[----:B------:R-:W1:Y:S02]  /*2b10*/  UTCATOMSWS.FIND_AND_SET.ALIGN UP0, UR5, UR5 ;  /* 0x00000005000575e3 */ /* 0x000e640008000800 */
[----:B-1----:R-:W-:Y:S01]  /*2b20*/  MOV R3, UR5 ;  /* 0x0000000500037c02 */ /* 0x002fe20008000f00 */
[----:B------:R-:W-:Y:S06]  /*2b30*/  BRA.U UP0, `(.L_x_51) ;  /* 0x0000000100187547 */ /* 0x000fec000b800000 */
.L_x_52:
[----:B------:R-:W-:Y:S05]  /*2b40*/  NANOSLEEP 0x64 ;  /* 0x000000640000795d */ /* 0x000fea0003800000 */
[----:B------:R-:W-:-:S05]  /*2b50*/  UMOV UR5, 0x10 ;  /* 0x0000001000057882 */ /* 0x000fca0000000000 */
[----:B------:R-:W-:Y:S04]  /*2b60*/  DEPBAR.LE SB1, 0x36 ;  /* 0x00009d800000791a */ /* 0x000fe80000000000 */
[----:B------:R-:W1:Y:S02]  /*2b70*/  UTCATOMSWS.FIND_AND_SET.ALIGN UP0, UR5, UR5 ;  /* 0x00000005000575e3 */ /* 0x000e640008000800 */
[----:B-1----:R-:W-:Y:S01]  /*2b80*/  MOV R3, UR5 ;  /* 0x0000000500037c02 */ /* 0x002fe20008000f00 */
[----:B------:R-:W-:Y:S05]  /*2b90*/  BRA.U !UP0, `(.L_x_52) ;  /* 0xfffffffd08e87547 */ /* 0x000fea000b83ffff */
.L_x_51:
[-C--:B------:R-:W-:Y:S02]  /*2ba0*/  SHF.L.U32 R2, R2, R3.reuse, RZ ;  /* 0x0000000302027219 */ /* 0x080fe400000006ff */
[----:B------:R-:W-:Y:S01]  /*2bb0*/  SHF.L.U32 R0, R0, R3, RZ ;  /* 0x0000000300007219 */ /* 0x000fe200000006ff */
[----:B------:R-:W-:Y:S02]  /*2bc0*/  IMAD.SHL.U32 R3, R3, 0x20, RZ ;  /* 0x0000002003037824 */ /* 0x000fe400078e00ff */
[----:B------:R1:W-:Y:S04]  /*2bd0*/  ATOMS.OR RZ, [UR4+0x14], R2 ;  /* 0x00001402ffff798c */ /* 0x0003e8000b000004 */
[----:B------:R1:W-:Y:S04]  /*2be0*/  ATOMS.OR RZ, [UR4+0x18], R0 ;  /* 0x00001800ffff798c */ /* 0x0003e8000b000004 */
[----:B------:R1:W-:Y:S01]  /*2bf0*/  STS [UR37+0x120], R3 ;  /* 0x00012003ff007988 */ /* 0x0003e20008000825 */
[----:B------:R-:W-:Y:S05]  /*2c00*/  BRA `(.L_x_50) ;  /* 0x0000000000107947 */ /* 0x000fea0003800000 */
.L_x_49:
[----:B------:R-:W-:Y:S02]  /*2c10*/  MOV R0, 0xffffffff ;  /* 0xffffffff00007802 */ /* 0x000fe40000000f00 */
[----:B------:R-:W-:-:S03]  /*2c20*/  MOV R2, 0x2c50 ;  /* 0x00002c5000027802 */ /* 0x000fc60000000f00 */
[----:B------:R1:W-:Y:S04]  /*2c30*/  STS [UR37+0x120], R0 ;  /* 0x00012000ff007988 */ /* 0x0003e80008000825 */
[----:B-1-3-5:R-:W-:Y:S05]  /*2c40*/  CALL.REL.NOINC `($__internal_1_$__cuda_sm10x_tcgen05_guardrail_trap_phase_invalid_during_alloc) ;  /* 0x0000005c009c7944 */ /* 0x02afea0003c00000 */
.L_x_50:
[----:B------:R-:W-:Y:S05]  /*2c50*/  WARPSYNC.ALL ;  /* 0x0000000000007948 */ /* 0x000fea0003800000 */
[----:B------:R-:W2:Y:S01]  /*2c60*/  S2UR UR6, SR_CgaCtaId ;  /* 0x00000000000679c3 */ /* 0x000ea20000008800 */
[----:B------:R-:W-:Y:S01]  /*2c70*/  UMOV UR4, 0x400 ;  /* 0x0000040000047882 */ /* 0x000fe20000000000 */
[----:B------:R-:W-:-:S06]  /*2c80*/  NOP ;  /* 0x0000000000007918 */ /* 0x000fcc0000000000 */
[----:B------:R-:W-:Y:S06]  /*2c90*/  BAR.ARV 0x6, 0xa0 ;  /* 0x0182800000007b1d */ /* 0x000fec0000002000 */
[----:B------:R-:W4:Y:S01]  /*2ca0*/  LDCU UR7, c[0x0][0x38c] ;  /* 0x00007180ff0777ac */ /* 0x000f220008000800 */
[----:B------:R-:W-:Y:S01]  /*2cb0*/  IMAD.MOV.U32 R11, RZ, RZ, 0x1 ;  /* 0x00000001ff0b7424 */ /* 0x000fe200078e00ff */
[----:B------:R-:W-:Y:S01]  /*2cc0*/  CS2R R8, SRZ ;  /* 0x0000000000087805 */ /* 0x000fe2000001ff00 */
[----:B------:R-:W-:Y:S01]  /*2cd0*/  IMAD.MOV.U32 R10, RZ, RZ, RZ ;  /* 0x000000ffff0a7224 */ /* 0x000fe200078e00ff */
[----:B------:R-:W-:Y:S01]  /*2ce0*/  UMOV UR18, URZ ;  /* 0x000000ff00127c82 */ /* 0x000fe20008000000 */
[----:B------:R-:W-:Y:S01]  /*2cf0*/  UMOV UR17, URZ ;  /* 0x000000ff00117c82 */ /* 0x000fe20008000000 */
[----:B------:R-:W-:Y:S01]  /*2d00*/  UMOV UR22, 0x0 ;  /* 0x0000000000167882 */ /* 0x000fe20000000000 */
[----:B------:R-:W-:Y:S01]  /*2d10*/  UMOV UR23, 0x8200490 ;  /* 0x0820049000177882 */ /* 0x000fe20000000000 */
[----:B------:R-:W-:Y:S01]  /*2d20*/  UMOV UR20, 0x0 ;  /* 0x0000000000147882 */ /* 0x000fe20000000000 */
[----:B------:R-:W-:Y:S01]  /*2d30*/  UMOV UR21, 0x8200490 ;  /* 0x0820049000157882 */ /* 0x000fe20000000000 */
[----:B--2---:R-:W-:Y:S01]  /*2d40*/  ULEA UR6, UR6, UR4, 0x18 ;  /* 0x0000000406067291 */ /* 0x004fe2000f8ec0ff */
[----:B------:R-:W2:Y:S03]  /*2d50*/  LDCU UR4, c[0x0][0x38c] ;  /* 0x00007180ff0477ac */ /* 0x000ea60008000800 */
[----:B------:R-:W-:-:S02]  /*2d60*/  UIADD3 UR11, UPT, UPT, UR6, 0x8400, URZ ;  /* 0x00008400060b7890 */ /* 0x000fc4000fffe0ff */
[----:B----4-:R-:W-:-:S03]  /*2d70*/  UIADD3 UR7, UPT, UPT, UR7, 0x3f, URZ ;  /* 0x0000003f07077890 */ /* 0x010fc6000fffe0ff */
[----:B-1----:R-:W1:Y:S01]  /*2d80*/  LDS R0, [UR6+0x120] ;  /* 0x00012006ff007984 */ /* 0x002e620008000800 */
[----:B------:R-:W-:Y:S02]  /*2d90*/  UIADD3 UR12, UPT, UPT, UR6, 0x10400, URZ ;  /* 0x00010400060c7890 */ /* 0x000fe4000fffe0ff */
[----:B------:R-:W-:Y:S02]  /*2da0*/  USHF.R.S32.HI UR5, URZ, 0x1f, UR7 ;  /* 0x0000001fff057899 */ /* 0x000fe40008011407 */
[----:B------:R-:W-:Y:S02]  /*2db0*/  USHF.R.U32.HI UR11, URZ, 0x4, UR11 ;  /* 0x00000004ff0b7899 */ /* 0x000fe4000801160b */
[----:B------:R-:W-:Y:S02]  /*2dc0*/  ULEA.HI UR5, UR5, UR7, URZ, 0x6 ;  /* 0x0000000705057291 */ /* 0x000fe4000f8f30ff */
[----:B------:R-:W-:Y:S02]  /*2dd0*/  USHF.R.U32.HI UR12, URZ, 0x4, UR12 ;  /* 0x00000004ff0c7899 */ /* 0x000fe4000801160c */
[----:B------:R-:W-:-:S02]  /*2de0*/  USHF.R.S32.HI UR5, URZ, 0x6, UR5 ;  /* 0x00000006ff057899 */ /* 0x000fc40008011405 */
[----:B------:R-:W-:Y:S02]  /*2df0*/  ULOP3.LUT UR11, UR11, 0x3fff, URZ, 0xc0, !UPT ;  /* 0x00003fff0b0b7892 */ /* 0x000fe4000f8ec0ff */
[----:B------:R-:W-:Y:S02]  /*2e00*/  UISETP.LT.AND UP0, UPT, UR5, 0x1, UPT ;  /* 0x000000010500788c */ /* 0x000fe4000bf01270 */
[----:B------:R-:W-:Y:S02]  /*2e10*/  ULOP3.LUT UR12, UR12, 0x3fff, URZ, 0xc0, !UPT ;  /* 0x00003fff0c0c7892 */ /* 0x000fe4000f8ec0ff */
[----:B------:R-:W-:Y:S02]  /*2e20*/  USEL UR10, UR5, 0x1, !UP0 ;  /* 0x00000001050a7887 */ /* 0x000fe4000c000000 */
[----:B------:R-:W-:Y:S02]  /*2e30*/  ULOP3.LUT UR11, UR11, 0x10000, URZ, 0xfc, !UPT ;  /* 0x000100000b0b7892 */ /* 0x000fe4000f8efcff */
[----:B------:R-:W-:-:S02]  /*2e40*/  ULOP3.LUT UR12, UR12, 0x10000, URZ, 0xfc, !UPT ;  /* 0x000100000c0c7892 */ /* 0x000fc4000f8efcff */
[----:B------:R-:W-:Y:S02]  /*2e50*/  UIADD3 UR10, UPT, UPT, -UR10, URZ, URZ ;  /* 0x000000ff0a0a7290 */ /* 0x000fe4000fffe1ff */
[----:B--2---:R-:W-:Y:S01]  /*2e60*/  UISETP.GE.AND UP3, UPT, UR4, 0x1, UPT ;  /* 0x000000010400788c */ /* 0x004fe2000bf66270 */
[----:B-1----:R-:W-:-:S15]  /*2e70*/  R2UR UR19, R0 ;  /* 0x00000000001372ca */ /* 0x002fde00000e0000 */
.L_x_59:
[----:B------:R-:W-:Y:S02]  /*2e80*/  LEA R0, R10, UR6, 0x3 ;  /* 0x000000060a007c11 */ /* 0x000fe4000f8e18ff */
[----:B------:R-:W-:Y:S02]  /*2e90*/  SHF.L.U32 R5, R9, 0x1f, RZ ;  /* 0x0000001f09057819 */ /* 0x000fe400000006ff */
[----:B------:R-:W-:Y:S01]  /*2ea0*/  PLOP3.LUT P0, PT, PT, PT, UP3, 0x80, 0x8 ;  /* 0x000000000008781c */ /* 0x000fe20003f0f038 */
[----:B------:R-:W-:Y:S01]  /*2eb0*/  VIADD R3, R0, 0x80 ;  /* 0x0000008000037836 */ /* 0x000fe20000000000 */
[----:B-1----:R-:W1:Y:S02]  /*2ec0*/  SYNCS.PHASECHK.TRANS64.TRYWAIT P1, [R0+URZ+0x70], R5 ;  /* 0x00007005000075a7 */ /* 0x002e6400080211ff */
[----:B-1--4-:R-:W-:Y:S09]  /*2ed0*/  @!P1 BRA `(.L_x_53) ;  /* 0x0000005400849947 */ /* 0x012ff20003800000 */
.L_x_121:
[----:B------:R-:W-:Y:S01]  /*2ee0*/  LEA R4, R10, UR6, 0x4 ;  /* 0x000000060a047c11 */ /* 0x000fe2000f8e20ff */
[----:B------:R-:W-:Y:S01]  /*2ef0*/  @UP3 ULEA UR4, UR17, UR6, 0x3 ;  /* 0x0000000611043291 */ /* 0x000fe2000f8e18ff */
[----:B------:R-:W-:Y:S01]  /*2f00*/  PLOP3.LUT P2, PT, PT, PT, PT, 0x80, 0x8 ;  /* 0x000000000008781c */ /* 0x000fe20003f4f070 */
[----:B------:R-:W-:Y:S01]  /*2f10*/  ULEA UR8, UR18, UR6, 0x3 ;  /* 0x0000000612087291 */ /* 0x000fe2000f8e18ff */
[----:B------:R-:W-:Y:S01]  /*2f20*/  PRMT R3, RZ, 0x654, R3 ;  /* 0x00000654ff037816 */ /* 0x000fe20000000003 */
[----:B------:R-:W-:Y:S01]  /*2f30*/  ULEA UR9, UR18, UR19, 0x7 ;  /* 0x0000001312097291 */ /* 0x000fe2000f8e38ff */
[----:B-1----:R-:W1:Y:S01]  /*2f40*/  LDS.128 R4, [R4+0x100] ;  /* 0x0001000004047984 */ /* 0x002e620000000c00 */
[----:B------:R-:W-:Y:S02]  /*2f50*/  @P0 SHF.L.U32 R2, R8, 0x1f, RZ ;  /* 0x0000001f08020819 */ /* 0x000fe400000006ff */
[----:B------:R-:W-:Y:S01]  /*2f60*/  SHF.L.U32 R0, R11, 0x1f, RZ ;  /* 0x0000001f0b007819 */ /* 0x000fe200000006ff */
[----:B------:R-:W-:Y:S01]  /*2f70*/  @!PT LDS RZ, [RZ] ;  /* 0x00000000fffff984 */ /* 0x000fe20000000800 */
[----:B------:R-:W-:Y:S01]  /*2f80*/  @!PT LDS RZ, [RZ] ;  /* 0x00000000fffff984 */ /* 0x000fe20000000800 */
[----:B------:R-:W-:Y:S01]  /*2f90*/  @!PT LDS RZ, [RZ] ;  /* 0x00000000fffff984 */ /* 0x000fe20000000800 */
[----:B------:R-:W-:Y:S01]  /*2fa0*/  @!PT LDS RZ, [RZ] ;  /* 0x00000000fffff984 */ /* 0x000fe20000000800 */
[----:B------:R2:W-:Y:S06]  /*2fb0*/  MEMBAR.ALL.CTA ;  /* 0x0000000000007992 */ /* 0x0005ec0000008000 */
[----:B--2---:R-:W2:Y:S02]  /*2fc0*/  FENCE.VIEW.ASYNC.S ;  /* 0x00000000000073c6 */ /* 0x004ea40000000000 */
[----:B--2---:R2:W-:Y:S01]  /*2fd0*/  SYNCS.ARRIVE.TRANS64.RED.A1T0 RZ, [R3+URZ], RZ ;  /* 0x000000ff03ff79a7 */ /* 0x0045e200081004ff */
[----:B------:R2:W4:Y:S01]  /*2fe0*/  @P0 SYNCS.PHASECHK.TRANS64.TRYWAIT P2, [UR4], R2 ;  /* 0x00000002ff0005a7 */ /* 0x0005220008041104 */
[----:B-1----:R-:W-:Y:S01]  /*2ff0*/  LOP3.LUT P1, RZ, R6, 0x1, RZ, 0xc0, !PT ;  /* 0x0000000106ff7812 */ /* 0x002fe2000782c0ff */
[----:B------:R-:W1:Y:S02]  /*3000*/  SYNCS.PHASECHK.TRANS64.TRYWAIT P0, [UR8+0xb0], R0 ;  /* 0x0000b000ff0075a7 */ /* 0x000e640008001108 */
[----:B-12-4-:R-:W-:Y:S10]  /*3010*/  @!P0 BRA `(.L_x_54) ;  /* 0x0000005400488947 */ /* 0x016ff40003800000 */
.L_x_123:
[----:B------:R-:W-:Y:S01]  /*3020*/  IADD3 R10, PT, PT, R10, 0x1, RZ ;  /* 0x000000010a0a7810 */ /* 0x000fe20007ffe0ff */
[----:B------:R-:W-:Y:S06]  /*3030*/  BRA.U !UP3, `(.L_x_55) ;  /* 0x000000010b987547 */ /* 0x000fec000b800000 */
[----:B------:R-:W-:Y:S01]  /*3040*/  UPLOP3.LUT UP4, UPT, UPT, UPT, UPT, 0x40, 0x4 ;  /* 0x000000000004789c */ /* 0x000fe20003f8e870 */
[----:B------:R-:W-:Y:S01]  /*3050*/  UMOV UR16, UR10 ;  /* 0x0000000a00107c82 */ /* 0x000fe20008000000 */
[----:B------:R-:W-:Y:S01]  /*3060*/  UMOV UR15, UR5 ;  /* 0x00000005000f7c82 */ /* 0x000fe20008000000 */
[----:B------:R-:W-:-:S08]  /*3070*/  UMOV UR14, UR17 ;  /* 0x00000011000e7c82 */ /* 0x000fd00008000000 */
.L_x_58:
[----:B------:R-:W-:Y:S02]  /*3080*/  UIADD3 UR16, UPT, UPT, UR16, 0x1, URZ ;  /* 0x0000000110107890 */ /* 0x000fe4000fffe0ff */
[----:B--2---:R-:W-:Y:S02]  /*3090*/  ULEA UR7, UR14, UR6, 0x3 ;  /* 0x000000060e077291 */ /* 0x004fe4000f8e18ff */
[----:B------:R-:W-:Y:S01]  /*30a0*/  UISETP.NE.AND UP0, UPT, UR16, URZ, UPT ;  /* 0x000000ff1000728c */ /* 0x000fe2000bf05270 */
[----:B----4-:R-:W-:Y:S10]  /*30b0*/  @P2 BRA `(.L_x_56) ;  /* 0x00000000000c2947 */ /* 0x010ff40003800000 */
[----:B-1----:R-:W-:Y:S04]  /*30c0*/  SHF.L.U32 R3, R8, 0x1f, RZ ;  /* 0x0000001f08037819 */ /* 0x002fe800000006ff */
[----:B------:R-:W1:Y:S02]  /*30d0*/  SYNCS.PHASECHK.TRANS64.TRYWAIT P0, [UR7], R3 ;  /* 0x00000003ff0075a7 */ /* 0x000e640008001107 */
[----:B-1----:R-:W-:Y:S05]  /*30e0*/  @!P0 BRA `(.L_x_57) ;  /* 0x00000054002c8947 */ /* 0x002fea0003800000 */
.L_x_56:
[----:B------:R-:W-:Y:S01]  /*30f0*/  UISETP.NE.AND UP1, UPT, UR15, 0x1, UPT ;  /* 0x000000010f00788c */ /* 0x000fe2000bf25270 */
[----:B------:R-:W-:Y:S01]  /*3100*/  PLOP3.LUT P2, PT, PT, PT, PT, 0x80, 0x8 ;  /* 0x000000000008781c */ /* 0x000fe20003f4f070 */
[----:B------:R-:W-:Y:S02]  /*3110*/  UIADD3 UR17, UPT, UPT, UR14, 0x1, URZ ;  /* 0x000000010e117890 */ /* 0x000fe4000fffe0ff */
[----:B------:R-:W-:Y:S02]  /*3120*/  ULEA UR24, UR14, UR12, 0x9 ;  /* 0x0000000c0e187291 */ /* 0x000fe4000f8e48ff */
[----:B------:R-:W-:Y:S01]  /*3130*/  UISETP.NE.AND UP2, UPT, UR17, 0x4, UPT ;  /* 0x000000041100788c */ /* 0x000fe2000bf45270 */
[----:B------:R-:W-:Y:S01]  /*3140*/  PLOP3.LUT P0, PT, PT, PT, UP1, 0x80, 0x8 ;  /* 0x000000000008781c */ /* 0x000fe20003f0f018 */
[----:B------:R-:W-:Y:S02]  /*3150*/  ULEA UR26, UR14, UR11, 0x9 ;  /* 0x0000000b0e1a7291 */ /* 0x000fe4000f8e48ff */
[----:B------:R-:W-:Y:S02]  /*3160*/  USEL UR13, URZ, 0x1, UP2 ;  /* 0x00000001ff0d7887 */ /* 0x000fe40009000000 */
[----:B------:R-:W-:Y:S02]  /*3170*/  USEL UR17, UR17, URZ, UP2 ;  /* 0x000000ff11117287 */ /* 0x000fe40009000000 */
[----:B------:R-:W-:Y:S02]  /*3180*/  UIADD3 UR30, UPT, UPT, UR24, 0x2, URZ ;  /* 0x00000002181e7890 */ /* 0x000fe4000fffe0ff */
[----:B------:R-:W-:Y:S01]  /*3190*/  @UP1 ULEA UR4, UR17, UR6, 0x3 ;  /* 0x0000000611041291 */ /* 0x000fe2000f8e18ff */
[----:B------:R-:W-:Y:S01]  /*31a0*/  LOP3.LUT R8, R8, UR13, RZ, 0x3c, !PT ;  /* 0x0000000d08087c12 */ /* 0x000fe2000f8e3cff */
[----:B------:R-:W-:Y:S02]  /*31b0*/  UIADD3 UR28, UPT, UPT, UR26, 0x2, URZ ;  /* 0x000000021a1c7890 */ /* 0x000fe4000fffe0ff */
[----:B------:R-:W-:Y:S01]  /*31c0*/  UIADD3 UR7, UPT, UPT, UR7, 0x20, URZ ;  /* 0x0000002007077890 */ /* 0x000fe2000fffe0ff */
[----:B-1----:R-:W-:Y:S01]  /*31d0*/  @P0 SHF.L.U32 R0, R8, 0x1f, RZ ;  /* 0x0000001f08000819 */ /* 0x002fe200000006ff */
[----:B------:R-:W-:Y:S01]  /*31e0*/  UMOV UR25, 0x80004020 ;  /* 0x8000402000197882 */ /* 0x000fe20000000000 */
[----:B------:R-:W-:Y:S01]  /*31f0*/  UMOV UR27, 0x80004020 ;  /* 0x80004020001b7882 */ /* 0x000fe20000000000 */
[----:B------:R-:W-:Y:S01]  /*3200*/  UMOV UR31, 0x80004020 ;  /* 0x80004020001f7882 */ /* 0x000fe20000000000 */
[----:B------:R2:W4:Y:S01]  /*3210*/  @P0 SYNCS.PHASECHK.TRANS64.TRYWAIT P2, [UR4], R0 ;  /* 0x00000000ff0005a7 */ /* 0x0005220008041104 */
[----:B------:R-:W-:Y:S01]  /*3220*/  UIADD3 UR15, UPT, UPT, UR15, -0x1, URZ ;  /* 0xffffffff0f0f7890 */ /* 0x000fe2000fffe0ff */
[----:B------:R2:W-:Y:S01]  /*3230*/  UTCQMMA gdesc[UR26], gdesc[UR24], tmem[UR9], tmem[UR22], idesc[UR23], UP4 ;  /* 0x00ff16181a0075ea */ /* 0x0005e2000a000309 */
[----:B------:R-:W-:Y:S01]  /*3240*/  UPLOP3.LUT UP4, UPT, UPT, UPT, UPT, 0x80, 0x8 ;  /* 0x000000000008789c */ /* 0x000fe20003f8f070 */
[----:B------:R-:W-:Y:S01]  /*3250*/  UMOV UR29, 0x80004020 ;  /* 0x80004020001d7882 */ /* 0x000fe20000000000 */
[----:B------:R-:W-:Y:S01]  /*3260*/  UMOV UR14, UR17 ;  /* 0x00000011000e7c82 */ /* 0x000fe20008000000 */
[----:B------:R2:W-:Y:S01]  /*3270*/  UTCQMMA gdesc[UR28], gdesc[UR30], tmem[UR9], tmem[UR20], idesc[UR21], UPT ;  /* 0x00ff141e1c0075ea */ /* 0x0005e2000b800309 */
[----:B------:R2:W-:Y:S01]  /*3280*/  UTCBAR [UR7], URZ ;  /* 0x000000ff070073e9 */ /* 0x0005e200080000ff */
[----:B------:R-:W-:Y:S06]  /*3290*/  BRA.U UP0, `(.L_x_58) ;  /* 0xfffffffd00787547 */ /* 0x000fec000b83ffff */
.L_x_55:
[----:B------:R-:W-:Y:S01]  /*32a0*/  UIADD3 UR18, UPT, UPT, UR18, 0x1, URZ ;  /* 0x0000000112127890 */ /* 0x000fe2000fffe0ff */
[C---:B------:R-:W-:Y:S01]  /*32b0*/  ISETP.NE.AND P0, PT, R10.reuse, 0x2, PT ;  /* 0x000000020a00780c */ /* 0x040fe20003f05270 */
[----:B------:R-:W-:Y:S02]  /*32c0*/  UIADD3 UR8, UPT, UPT, UR8, 0x90, URZ ;  /* 0x0000009008087890 */ /* 0x000fe4000fffe0ff */
[----:B------:R-:W-:Y:S01]  /*32d0*/  UISETP.NE.AND UP0, UPT, UR18, 0x4, UPT ;  /* 0x000000041200788c */ /* 0x000fe2000bf05270 */
[----:B-12---:R-:W-:Y:S02]  /*32e0*/  SEL R0, RZ, 0x1, P0 ;  /* 0x00000001ff007807 */ /* 0x006fe40000000000 */
[----:B------:R-:W-:Y:S01]  /*32f0*/  SEL R10, R10, RZ, P0 ;  /* 0x000000ff0a0a7207 */ /* 0x000fe20000000000 */
[----:B------:R-:W-:Y:S01]  /*3300*/  USEL UR4, URZ, 0x1, UP0 ;  /* 0x00000001ff047887 */ /* 0x000fe20008000000 */
[----:B------:R-:W-:Y:S01]  /*3310*/  LOP3.LUT R9, R9, R0, RZ, 0x3c, !PT ;  /* 0x0000000009097212 */ /* 0x000fe200078e3cff */
[----:B------:R-:W-:Y:S01]  /*3320*/  USEL UR18, UR18, URZ, UP0 ;  /* 0x000000ff12127287 */ /* 0x000fe20008000000 */
[----:B------:R1:W-:Y:S03]  /*3330*/  UTCBAR [UR8], URZ ;  /* 0x000000ff080073e9 */ /* 0x0003e600080000ff */
[----:B------:R-:W-:Y:S01]  /*3340*/  LOP3.LUT R11, R11, UR4, RZ, 0x3c, !PT ;  /* 0x000000040b0b7c12 */ /* 0x000fe2000f8e3cff */
[----:B------:R-:W-:Y:S07]  /*3350*/  @P1 BRA `(.L_x_59) ;  /* 0xfffffff800c81947 */ /* 0x000fee000383ffff */
[----:B------:R-:W2:Y:S01]  /*3360*/  S2UR UR4, SR_CgaCtaId ;  /* 0x00000000000479c3 */ /* 0x000ea20000008800 */
[----:B------:R-:W-:Y:S01]  /*3370*/  ELECT P0, URZ, PT ;  /* 0x0000000000ff782f */ /* 0x000fe20003800000 */
[----:B------:R-:W-:Y:S01]  /*3380*/  IMAD.MOV.U32 R0, RZ, RZ, 0x1 ;  /* 0x00000001ff007424 */ /* 0x000fe200078e00ff */
[----:B------:R-:W-:Y:S01]  /*3390*/  UIADD3 UR6, UPT, UPT, UR6, 0xb0, URZ ;  /* 0x000000b006067890 */ /* 0x000fe2000fffe0ff */
[----:B------:R-:W-:Y:S01]  /*33a0*/  SHF.L.U32 R3, R11, 0x1f, RZ ;  /* 0x0000001f0b037819 */ /* 0x000fe200000006ff */
[----:B------:R-:W-:-:S03]  /*33b0*/  UMOV UR5, 0x40 ;  /* 0x0000004000057882 */ /* 0x000fc60000000000 */
[----:B------:R-:W-:Y:S01]  /*33c0*/  UVIRTCOUNT.DEALLOC.SMPOOL 0x80 ;  /* 0x000000800000784c */ /* 0x000fe20000000000 */
[----:B--2---:R-:W-:Y:S02]  /*33d0*/  ULEA UR4, UR4, UR5, 0x18 ;  /* 0x0000000504047291 */ /* 0x004fe4000f8ec0ff */
[----:B------:R-:W-:-:S07]  /*33e0*/  ULEA UR5, UR18, UR6, 0x3 ;  /* 0x0000000612057291 */ /* 0x000fce000f8e18ff */
[----:B------:R2:W-:Y:S02]  /*33f0*/  @P0 STS.U8 [UR4+0x1c], R0 ;  /* 0x00001c00ff000988 */ /* 0x0005e40008000004 */
[----:B------:R-:W3:Y:S02]  /*3400*/  SYNCS.PHASECHK.TRANS64.TRYWAIT P0, [UR5], R3 ;  /* 0x00000003ff0075a7 */ /* 0x000ee40008001105 */
[----:B--23--:R-:W-:Y:S05]  /*3410*/  @!P0 BRA `(.L_x_60) ;  /* 0x0000005000788947 */ /* 0x00cfea0003800000 */
.L_x_126:
[----:B------:R-:W-:-:S04]  /*3420*/  UIADD3 UR7, UPT, UPT, UR18, 0x1, URZ ;  /* 0x0000000112077890 */ /* 0x000fc8000fffe0ff */
[----:B------:R-:W-:-:S04]  /*3430*/  UISETP.NE.AND UP0, UPT, UR7, 0x4, UPT ;  /* 0x000000040700788c */ /* 0x000fc8000bf05270 */
[----:B-1----:R-:W-:Y:S02]  /*3440*/  USEL UR8, URZ, 0x1, UP0 ;  /* 0x00000001ff087887 */ /* 0x002fe40008000000 */
[----:B------:R-:W-:-:S04]  /*3450*/  USEL UR7, UR7, URZ, UP0 ;  /* 0x000000ff07077287 */ /* 0x000fc80008000000 */
[----:B------:R-:W-:Y:S01]  /*3460*/  ULEA UR5, UR7, UR6, 0x3 ;  /* 0x0000000607057291 */ /* 0x000fe2000f8e18ff */
[----:B------:R-:W-:-:S04]  /*3470*/  LOP3.LUT R2, R11, UR8, RZ, 0x3c, !PT ;  /* 0x000000080b027c12 */ /* 0x000fc8000f8e3cff */
[----:B--2---:R-:W-:-:S04]  /*3480*/  SHF.L.U32 R3, R2, 0x1f, RZ ;  /* 0x0000001f02037819 */ /* 0x004fc800000006ff */
[----:B------:R-:W1:Y:S02]  /*3490*/  SYNCS.PHASECHK.TRANS64.TRYWAIT P0, [UR5], R3 ;  /* 0x00000003ff0075a7 */ /* 0x000e640008001105 */
[----:B-1----:R-:W-:Y:S05]  /*34a0*/  @!P0 BRA `(.L_x_61) ;  /* 0x00000050006c8947 */ /* 0x002fea0003800000 */
.L_x_128:
        /* <DEDUP_REMOVED lines=9> */
.L_x_130:
[----:B------:R-:W-:-:S04]  /*3540*/  UIADD3 UR7, UPT, UPT, UR7, 0x1, URZ ;  /* 0x0000000107077890 */ /* 0x000fc8000fffe0ff */
[----:B------:R-:W-:-:S04]  /*3550*/  UISETP.NE.AND UP0, UPT, UR7, 0x4, UPT ;  /* 0x000000040700788c */ /* 0x000fc8000bf05270 */
[----:B------:R-:W-:Y:S02]  /*3560*/  USEL UR5, URZ, 0x1, UP0 ;  /* 0x00000001ff057887 */ /* 0x000fe40008000000 */
[----:B------:R-:W-:-:S04]  /*3570*/  USEL UR7, UR7, URZ, UP0 ;  /* 0x000000ff07077287 */ /* 0x000fc80008000000 */
[----:B------:R-:W-:Y:S01]  /*3580*/  ULEA UR7, UR7, UR6, 0x3 ;  /* 0x0000000607077291 */ /* 0x000fe2000f8e18ff */
[----:B-1----:R-:W-:-:S04]  /*3590*/  LOP3.LUT R3, R2, UR5, RZ, 0x3c, !PT ;  /* 0x0000000502037c12 */ /* 0x002fc8000f8e3cff */
[----:B------:R-:W-:-:S04]  /*35a0*/  SHF.L.U32 R3, R3, 0x1f, RZ ;  /* 0x0000001f03037819 */ /* 0x000fc800000006ff */
[----:B------:R-:W1:Y:S02]  /*35b0*/  SYNCS.PHASECHK.TRANS64.TRYWAIT P0, [UR7], R3 ;  /* 0x00000003ff0075a7 */ /* 0x000e640008001107 */
[----:B-1----:R-:W-:Y:S05]  /*35c0*/  @!P0 BRA `(.L_x_63) ;  /* 0x0000005000548947 */ /* 0x002fea0003800000 */
.L_x_132:
[----:B------:R-:W-:Y:S01]  /*35d0*/  NOP ;  /* 0x0000000000007918 */ /* 0x000fe20000000000 */
[----:B-1----:R-:W1:Y:S01]  /*35e0*/  LDS R0, [UR4+0x14] ;  /* 0x00001404ff007984 */ /* 0x002e620008000800 */
[----:B------:R-:W-:Y:S01]  /*35f0*/  ULOP3.LUT UR6, UR19, 0xffff, URZ, 0xc0, !UPT ;  /* 0x0000ffff13067892 */ /* 0x000fe2000f8ec0ff */
[----:B------:R-:W-:Y:S01]  /*3600*/  UMOV UR8, 0xffff ;  /* 0x0000ffff00087882 */ /* 0x000fe20000000000 */
[----:B------:R-:W-:Y:S02]  /*3610*/  UMOV UR5, 0x1 ;  /* 0x0000000100057882 */ /* 0x000fe40000000000 */
[----:B------:R-:W-:-:S04]  /*3620*/  USHF.R.U32.HI UR6, URZ, 0x5, UR6 ;  /* 0x00000005ff067899 */ /* 0x000fc80008011606 */
[----:B------:R-:W-:Y:S02]  /*3630*/  USHF.L.U32 UR8, UR8, UR6, URZ ;  /* 0x0000000608087299 */ /* 0x000fe400080006ff */
[----:B------:R-:W-:-:S04]  /*3640*/  USHF.L.U32 UR5, UR5, UR6, URZ ;  /* 0x0000000605057299 */ /* 0x000fc800080006ff */
[----:B-1----:R-:W-:-:S04]  /*3650*/  LOP3.LUT R0, R0, UR8, RZ, 0xc0, !PT ;  /* 0x0000000800007c12 */ /* 0x002fc8000f8ec0ff */
[----:B------:R-:W-:-:S13]  /*3660*/  ISETP.NE.AND P0, PT, R0, UR8, PT ;  /* 0x0000000800007c0c */ /* 0x000fda000bf05270 */
[----:B------:R-:W-:Y:S05]  /*3670*/  @P0 BRA `(.L_x_64) ;  /* 0x0000000000580947 */ /* 0x000fea0003800000 */
[----:B------:R-:W1:Y:S02]  /*3680*/  LDS R0, [UR4+0x18] ;  /* 0x00001804ff007984 */ /* 0x000e640008000800 */
[----:B-1----:R-:W-:-:S04]  /*3690*/  LOP3.LUT R0, R0, UR5, RZ, 0xc0, !PT ;  /* 0x0000000500007c12 */ /* 0x002fc8000f8ec0ff */
[----:B------:R-:W-:-:S13]  /*36a0*/  ISETP.NE.AND P0, PT, R0, UR5, PT ;  /* 0x0000000500007c0c */ /* 0x000fda000bf05270 */
[----:B------:R-:W-:Y:S05]  /*36b0*/  @P0 BRA `(.L_x_65) ;  /* 0x00000000003c0947 */ /* 0x000fea0003800000 */
[----:B------:R-:W1:Y:S01]  /*36c0*/  S2R R2, SR_LANEID ;  /* 0x0000000000027919 */ /* 0x000e620000000000 */
[----:B------:R-:W-:Y:S01]  /*36d0*/  ULOP3.LUT UR8, URZ, UR8, URZ, 0x33, !UPT ;  /* 0x00000008ff087292 */ /* 0x000fe2000f8e33ff */
[----:B------:R-:W-:Y:S01]  /*36e0*/  LOP3.LUT R4, RZ, UR5, RZ, 0x33, !PT ;  /* 0x00000005ff047c12 */ /* 0x000fe2000f8e33ff */
[----:B------:R-:W-:Y:S02]  /*36f0*/  VOTEU.ANY UR7, UPT, PT ;  /* 0x0000000000077886 */ /* 0x000fe400038e0100 */
[----:B------:R-:W-:Y:S01]  /*3700*/  UFLO.U32 UR7, UR7 ;  /* 0x00000007000772bd */ /* 0x000fe200080e0000 */
[----:B------:R-:W2:Y:S01]  /*3710*/  REDUX UR5, R4 ;  /* 0x00000000040573c4 */ /* 0x000ea20000000000 */
[----:B------:R-:W-:-:S06]  /*3720*/  IMAD.U32 R0, RZ, RZ, UR8 ;  /* 0x00000008ff007e24 */ /* 0x000fcc000f8e00ff */
[----:B------:R3:W-:Y:S01]  /*3730*/  UTCATOMSWS.AND URZ, UR8 ;  /* 0x0000000800ff79e3 */ /* 0x0007e20008000000 */
[----:B------:R-:W4:Y:S01]  /*3740*/  REDUX UR6, R0 ;  /* 0x00000000000673c4 */ /* 0x000f220000000000 */
[----:B-1----:R-:W-:Y:S01]  /*3750*/  ISETP.EQ.U32.AND P0, PT, R2, UR7, PT ;  /* 0x0000000702007c0c */ /* 0x002fe2000bf02070 */
[----:B--2---:R-:W-:Y:S01]  /*3760*/  IMAD.U32 R2, RZ, RZ, UR5 ;  /* 0x00000005ff027e24 */ /* 0x004fe2000f8e00ff */
[----:B----4-:R-:W-:-:S11]  /*3770*/  MOV R3, UR6 ;  /* 0x0000000600037c02 */ /* 0x010fd60008000f00 */
[----:B------:R3:W-:Y:S04]  /*3780*/  @P0 ATOMS.AND RZ, [UR4+0x14], R3 ;  /* 0x00001403ffff098c */ /* 0x0007e8000a800004 */
[----:B------:R3:W-:Y:S01]  /*3790*/  @P0 ATOMS.AND RZ, [UR4+0x18], R2 ;  /* 0x00001802ffff098c */ /* 0x0007e2000a800004 */
[----:B------:R-:W-:Y:S05]  /*37a0*/  BRA `(.L_x_66) ;  /* 0x0000000000147947 */ /* 0x000fea0003800000 */
.L_x_65:
[----:B------:R-:W-:Y:S02]  /*37b0*/  MOV R2, 0x37d0 ;  /* 0x000037d000027802 */ /* 0x000fe40000000f00 */
[----:B----45:R-:W-:Y:S05]  /*37c0*/  CALL.REL.NOINC `($__internal_0_$__cuda_sm10x_tcgen05_guardrail_trap_col_being_dealloced_not_returned_by_alloc) ;  /* 0x0000005000b07944 */ /* 0x030fea0003c00000 */
[----:B------:R-:W-:Y:S05]  /*37d0*/  BRA `(.L_x_66) ;  /* 0x0000000000087947 */ /* 0x000fea0003800000 */
.L_x_64:
[----:B------:R-:W-:Y:S02]  /*37e0*/  MOV R2, 0x3800 ;  /* 0x0000380000027802 */ /* 0x000fe40000000f00 */
[----:B----45:R-:W-:Y:S05]  /*37f0*/  CALL.REL.NOINC `($__internal_2_$__cuda_sm10x_tcgen05_guardrail_trap_unallocated_columns_being_dealloced) ;  /* 0x0000005000bc7944 */ /* 0x030fea0003c00000 */
.L_x_66:
[----:B------:R-:W-:Y:S01]  /*3800*/  NOP ;  /* 0x0000000000007918 */ /* 0x000fe20000000000 */
[----:B---3--:R-:W-:Y:S05]  /*3810*/  EXIT ;  /* 0x000000000000794d */ /* 0x008fea0003800000 */
.L_x_48:
[----:B------:R-:W-:-:S09]  /*3820*/  UISETP.NE.OR UP2, UPT, UR8, 0x3, !UP2 ;  /* 0x000000030800788c */ /* 0x000fd2000d745670 */
[----:B------:R-:W-:Y:S05]  /*3830*/  BRA.U UP2, `(.L_x_67) ;  /* 0x0000000d02407547 */ /* 0x000fea000b800000 */
[----:B------:R-:W1:Y:S01]  /*3840*/  LDC R0, c[0x0][0xb30] ;  /* 0x0002cc00ff007b82 */ /* 0x000e620000000800 */
[----:B------:R-:W2:Y:S01]  /*3850*/  LDCU.64 UR8, c[0x0][0x888] ;  /* 0x00011100ff0877ac */ /* 0x000ea20008000a00 */
[----:B------:R-:W-:Y:S02]  /*3860*/  HFMA2 R29, -RZ, RZ, 0, 0 ;  /* 0x00000000ff1d7431 */ /* 0x000fe400000001ff */
[----:B------:R-:W-:Y:S01]  /*3870*/  IMAD.MOV.U32 R31, RZ, RZ, 0x1 ;  /* 0x00000001ff1f7424 */ /* 0x000fe200078e00ff */
[----:B------:R-:W-:Y:S01]  /*3880*/  MOV R23, 0x2000 ;  /* 0x0000200000177802 */ /* 0x000fe20000000f00 */
[----:B------:R-:W4:Y:S01]  /*3890*/  LDCU.64 UR4, c[0x0][0x890] ;  /* 0x00011200ff0477ac */ /* 0x000f220008000a00 */
[----:B------:R-:W-:Y:S01]  /*38a0*/  IMAD.MOV.U32 R30, RZ, RZ, RZ ;  /* 0x000000ffff1e7224 */ /* 0x000fe200078e00ff */
[----:B------:R-:W3:Y:S01]  /*38b0*/  LDC R19, c[0x0][0x370] ;  /* 0x0000dc00ff137b82 */ /* 0x000ee20000000800 */
[----:B------:R-:W-:Y:S01]  /*38c0*/  UMOV UR7, 0x400 ;  /* 0x0000040000077882 */ /* 0x000fe20000000000 */
[----:B------:R-:W-:-:S02]  /*38d0*/  UPLOP3.LUT UP1, UPT, UPT, UPT, UPT, 0x40, 0x4 ;  /* 0x000000000004789c */ /* 0x000fc40003f2e870 */
[----:B------:R-:W-:-:S04]  /*38e0*/  ULEA UR7, UR37, UR7, 0x18 ;  /* 0x0000000725077291 */ /* 0x000fc8000f8ec0ff */
[----:B------:R-:W3:Y:S01]  /*38f0*/  LDC R2, c[0x0][0xb0c] ;  /* 0x0002c300ff027b82 */ /* 0x000ee20000000800 */
[----:B------:R-:W-:Y:S02]  /*3900*/  UIADD3 UR13, UPT, UPT, UR7, 0x48, URZ ;  /* 0x00000048070d7890 */ /* 0x000fe4000fffe0ff */
[----:B--2---:R-:W-:Y:S02]  /*3910*/  UISETP.NE.U32.AND UP2, UPT, UR8, URZ, UPT ;  /* 0x000000ff0800728c */ /* 0x004fe4000bf45070 */
[----:B------:R-:W-:Y:S02]  /*3920*/  UIADD3 UR17, UPT, UPT, UR7, 0x40, URZ ;  /* 0x0000004007117890 */ /* 0x000fe4000fffe0ff */
[----:B----4-:R-:W-:Y:S01]  /*3930*/  UISETP.NE.U32.AND UP3, UPT, UR4, URZ, UPT ;  /* 0x000000ff0400728c */ /* 0x010fe2000bf65070 */
[----:B------:R-:W2:Y:S01]  /*3940*/  LDC R18, c[0x0][0xb20] ;  /* 0x0002c800ff127b82 */ /* 0x000ea20000000800 */
[----:B-1----:R-:W-:Y:S01]  /*3950*/  ISETP.NE.AND P1, PT, R0, 0x1, PT ;  /* 0x000000010000780c */ /* 0x002fe20003f25270 */
[----:B------:R-:W-:-:S02]  /*3960*/  UISETP.NE.AND.EX UP2, UPT, UR9, URZ, UPT, UP2 ;  /* 0x000000ff0900728c */ /* 0x000fc4000bf45320 */
[----:B------:R-:W-:Y:S02]  /*3970*/  UPRMT UR13, UR37, 0x654, UR13 ;  /* 0x00000654250d7896 */ /* 0x000fe4000800000d */
[----:B------:R-:W-:Y:S02]  /*3980*/  UISETP.NE.AND.EX UP3, UPT, UR5, URZ, UPT, UP3 ;  /* 0x000000ff0500728c */ /* 0x000fe4000bf65330 */
[----:B------:R-:W1:Y:S08]  /*3990*/  LDC.64 R32, c[0x0][0x348] ;  /* 0x0000d200ff207b82 */ /* 0x000e700000000a00 */
[----:B------:R-:W4:Y:S08]  /*39a0*/  LDC.64 R16, c[0x0][0xb10] ;  /* 0x0002c400ff107b82 */ /* 0x000f300000000a00 */
[----:B------:R-:W1:Y:S08]  /*39b0*/  LDC.64 R6, c[0x0][0xb18] ;  /* 0x0002c600ff067b82 */ /* 0x000e700000000a00 */
[----:B------:R-:W1:Y:S08]  /*39c0*/  LDC.64 R4, c[0x0][0xb28] ;  /* 0x0002ca00ff047b82 */ /* 0x000e700000000a00 */
[----:B--23--:R-:W1:Y:S02]  /*39d0*/  LDC R22, c[0x0][0x374] ;  /* 0x0000dd00ff167b82 */ /* 0x00ce640000000800 */
.L_x_76:
[C---:B------:R-:W-:Y:S02]  /*39e0*/  LEA R0, R30.reuse, UR7, 0x3 ;  /* 0x000000071e007c11 */ /* 0x040fe4000f8e18ff */
[----:B------:R-:W-:Y:S02]  /*39f0*/  SHF.L.U32 R3, R29, 0x1f, RZ ;  /* 0x0000001f1d037819 */ /* 0x000fe400000006ff */
[----:B------:R-:W-:Y:S02]  /*3a00*/  LEA R24, R30, UR7, 0x4 ;  /* 0x000000071e187c11 */ /* 0x000fe4000f8e20ff */
[----:B--2---:R-:W2:Y:S02]  /*3a10*/  SYNCS.PHASECHK.TRANS64.TRYWAIT P0, [R0+URZ+0x70], R3 ;  /* 0x00007003000075a7 */ /* 0x004ea400080011ff */
[----:B--2---:R-:W-:Y:S05]  /*3a20*/  @!P0 BRA `(.L_x_68) ;  /* 0x0000004c00548947 */ /* 0x004fea0003800000 */
.L_x_133:
[----:B------:R-:W-:Y:S01]  /*3a30*/  ISETP.GE.AND P0, PT, R72, 0x1, PT ;  /* 0x000000014800780c */ /* 0x000fe20003f06270 */
[----:B------:R-:W3:Y:S01]  /*3a40*/  LDS.128 R24, [R24+0x100] ;  /* 0x0001000018187984 */ /* 0x000ee20000000c00 */
[----:B--2---:R-:W-:Y:S01]  /*3a50*/  VIADD R0, R0, 0x80 ;  /* 0x0000008000007836 */ /* 0x004fe20000000000 */
[----:B------:R-:W-:Y:S01]  /*3a60*/  @!PT LDS RZ, [RZ] ;  /* 0x00000000fffff984 */ /* 0x000fe20000000800 */
[----:B------:R-:W-:Y:S01]  /*3a70*/  @!PT LDS RZ, [RZ] ;  /* 0x00000000fffff984 */ /* 0x000fe20000000800 */
[----:B------:R-:W-:Y:S01]  /*3a80*/  @!PT LDS RZ, [RZ] ;  /* 0x00000000fffff984 */ /* 0x000fe20000000800 */
[----:B------:R-:W-:Y:S01]  /*3a90*/  @!PT LDS RZ, [RZ] ;  /* 0x00000000fffff984 */ /* 0x000fe20000000800 */
[----:B------:R2:W-:Y:S06]  /*3aa0*/  MEMBAR.ALL.CTA ;  /* 0x0000000000007992 */ /* 0x0005ec0000008000 */
[----:B--2---:R-:W2:Y:S01]  /*3ab0*/  FENCE.VIEW.ASYNC.S ;  /* 0x00000000000073c6 */ /* 0x004ea20000000000 */
[----:B------:R-:W-:Y:S04]  /*3ac0*/  PRMT R0, RZ, 0x654, R0 ;  /* 0x00000654ff007816 */ /* 0x000fe80000000000 */
[----:B--2---:R2:W-:Y:S01]  /*3ad0*/  SYNCS.ARRIVE.TRANS64.RED.A1T0 RZ, [R0+URZ], RZ ;  /* 0x000000ff00ff79a7 */ /* 0x0045e200081004ff */
[----:B---3--:R-:W-:Y:S11]  /*3ae0*/  LOP3.LUT P3, RZ, R26, 0x1, RZ, 0xc0, !PT ;  /* 0x000000011aff7812 */ /* 0x008ff6000786c0ff */
[----:B------:R-:W-:Y:S02]  /*3af0*/  @!UPT UIADD3 URZ, UPT, UPT, URZ, URZ, URZ ;  /* 0x000000fffffff290 */ /* 0x000fe4000fffe0ff */
[----:B------:R-:W-:Y:S02]  /*3b00*/  @P3 MOV R13, R24 ;  /* 0x00000018000d3202 */ /* 0x000fe40000000f00 */
[----:B------:R-:W-:Y:S01]  /*3b10*/  @P3 LOP3.LUT R8, R25, 0xffff, RZ, 0xc0, !PT ;  /* 0x0000ffff19083812 */ /* 0x000fe200078ec0ff */
[----:B--2---:R-:W-:Y:S06]  /*3b20*/  @!P0 BRA `(.L_x_69) ;  /* 0x0000000000a48947 */ /* 0x004fec0003800000 */
[----:B-1----:R-:W-:Y:S01]  /*3b30*/  IMAD.HI.U32 R35, R22, R7, RZ ;  /* 0x0000000716237227 */ /* 0x002fe200078e00ff */
[----:B------:R-:W-:Y:S02]  /*3b40*/  ISETP.NE.AND P0, PT, R6, 0x1, PT ;  /* 0x000000010600780c */ /* 0x000fe40003f05270 */
[----:B------:R-:W-:Y:S01]  /*3b50*/  ISETP.NE.AND P2, PT, R72, 0x1, PT ;  /* 0x000000014800780c */ /* 0x000fe20003f45270 */
[----:B----4-:R-:W-:Y:S01]  /*3b60*/  IMAD.HI.U32 R34, R19, R16, RZ ;  /* 0x0000001013227227 */ /* 0x010fe200078e00ff */
[----:B------:R-:W-:Y:S02]  /*3b70*/  SHF.R.U32.HI R35, RZ, R18, R35 ;  /* 0x00000012ff237219 */ /* 0x000fe40000011623 */
[----:B------:R-:W-:Y:S01]  /*3b80*/  ISETP.NE.AND P4, PT, R2, 0x1, PT ;  /* 0x000000010200780c */ /* 0x000fe20003f85270 */
[----:B------:R-:W-:Y:S01]  /*3b90*/  IMAD.HI.U32 R36, R13, R16, RZ ;  /* 0x000000100d247227 */ /* 0x000fe200078e00ff */
[----:B------:R-:W-:Y:S02]  /*3ba0*/  SHF.R.U32.HI R34, RZ, R17, R34 ;  /* 0x00000011ff227219 */ /* 0x000fe40000011622 */
[----:B------:R-:W-:Y:S01]  /*3bb0*/  SEL R3, R22, R35, !P0 ;  /* 0x0000002316037207 */ /* 0x000fe20004000000 */
[C---:B------:R-:W-:Y:S01]  /*3bc0*/  IMAD.HI.U32 R35, R8.reuse, R7, RZ ;  /* 0x0000000708237227 */ /* 0x040fe200078e00ff */
[----:B------:R-:W-:Y:S02]  /*3bd0*/  SEL R11, R19, R34, !P4 ;  /* 0x00000022130b7207 */ /* 0x000fe40006000000 */
[----:B------:R-:W-:Y:S01]  /*3be0*/  SHF.R.U32.HI R36, RZ, R17, R36 ;  /* 0x00000011ff247219 */ /* 0x000fe20000011624 */
[----:B------:R-:W-:Y:S01]  /*3bf0*/  IMAD.HI.U32 R38, R3, R4, RZ ;  /* 0x0000000403267227 */ /* 0x000fe200078e00ff */
[----:B------:R-:W-:Y:S03]  /*3c00*/  SHF.R.U32.HI R35, RZ, R18, R35 ;  /* 0x00000012ff237219 */ /* 0x000fe60000011623 */
[----:B------:R-:W-:Y:S01]  /*3c10*/  IMAD.HI.U32 R34, R11, R4, RZ ;  /* 0x000000040b227227 */ /* 0x000fe200078e00ff */
[----:B------:R-:W-:Y:S02]  /*3c20*/  @P2 SHF.R.U32.HI R3, RZ, R5, R38 ;  /* 0x00000005ff032219 */ /* 0x000fe40000011626 */
[----:B------:R-:W-:Y:S02]  /*3c30*/  SEL R9, R8, R35, !P0 ;  /* 0x0000002308097207 */ /* 0x000fe40004000000 */
[----:B------:R-:W-:Y:S01]  /*3c40*/  @P2 SHF.R.U32.HI R11, RZ, R5, R34 ;  /* 0x00000005ff0b2219 */ /* 0x000fe20000011622 */
[C---:B------:R-:W-:Y:S01]  /*3c50*/  IMAD R10, R72.reuse, R3, RZ ;  /* 0x00000003480a7224 */ /* 0x040fe200078e02ff */
[----:B------:R-:W-:Y:S01]  /*3c60*/  SEL R3, R13, R36, !P4 ;  /* 0x000000240d037207 */ /* 0x000fe20006000000 */
[C---:B------:R-:W-:Y:S03]  /*3c70*/  IMAD.HI.U32 R14, R9.reuse, R4, RZ ;  /* 0x00000004090e7227 */ /* 0x040fe600078e00ff */
[----:B------:R-:W-:Y:S01]  /*3c80*/  ISETP.GE.AND P0, PT, R9, R10, PT ;  /* 0x0000000a0900720c */ /* 0x000fe20003f06270 */
[C---:B------:R-:W-:Y:S01]  /*3c90*/  IMAD R12, R72.reuse, R11, RZ ;  /* 0x0000000b480c7224 */ /* 0x040fe200078e02ff */
[-C--:B------:R-:W-:Y:S04]  /*3ca0*/  SHF.R.U32.HI R14, RZ, R5.reuse, R14 ;  /* 0x00000005ff0e7219 */ /* 0x080fe8000001160e */
[----:B------:R-:W-:Y:S02]  /*3cb0*/  ISETP.GE.OR P0, PT, R3, R12, P0 ;  /* 0x0000000c0300720c */ /* 0x000fe40000706670 */
[----:B------:R-:W-:Y:S05]  /*3cc0*/  SEL R15, R9, R14, !P2 ;  /* 0x0000000e090f7207 */ /* 0x000fea0005000000 */
[----:B------:R-:W-:Y:S04]  /*3cd0*/  IMAD.MOV R14, RZ, RZ, -R15 ;  /* 0x000000ffff0e7224 */ /* 0x000fe800078e0a0f */
[----:B------:R-:W-:Y:S02]  /*3ce0*/  IMAD R14, R72, R14, R9 ;  /* 0x0000000e480e7224 */ /* 0x000fe400078e0209 */
[C---:B------:R-:W-:Y:S05]  /*3cf0*/  @!P0 IMAD.HI.U32 R10, R3.reuse, R4, RZ ;  /* 0x00000004030a8227 */ /* 0x040fea00078e00ff */
[----:B------:R-:W-:Y:S04]  /*3d00*/  @!P0 SHF.R.U32.HI R10, RZ, R5, R10 ;  /* 0x00000005ff0a8219 */ /* 0x000fe8000001160a */
[----:B------:R-:W-:Y:S01]  /*3d10*/  @!P0 SEL R0, R3, R10, !P2 ;  /* 0x0000000a03008207 */ /* 0x000fe20005000000 */
[----:B------:R-:W-:Y:S03]  /*3d20*/  IMAD.MOV R10, RZ, RZ, -R3 ;  /* 0x000000ffff0a7224 */ /* 0x000fe600078e0a03 */
[----:B------:R-:W-:Y:S01]  /*3d30*/  @!P0 IADD3 R15, PT, PT, R15, -R0, RZ ;  /* 0x800000000f0f8210 */ /* 0x000fe20007ffe0ff */
[----:B------:R-:W-:Y:S01]  /*3d40*/  @!P0 IMAD R0, R11, R14, R0 ;  /* 0x0000000e0b008224 */ /* 0x000fe200078e0200 */
[----:B------:R-:W-:Y:S01]  /*3d50*/  IADD3 R11, PT, PT, -R9, RZ, RZ ;  /* 0x000000ff090b7210 */ /* 0x000fe20007ffe1ff */
[----:B------:R-:W-:Y:S02]  /*3d60*/  IMAD R13, R2, R10, R13 ;  /* 0x0000000a020d7224 */ /* 0x000fe400078e020d */
[----:B------:R-:W-:Y:S02]  /*3d70*/  @!P0 IMAD R9, R15, R72, R3 ;  /* 0x000000480f098224 */ /* 0x000fe400078e0203 */
[----:B------:R-:W-:Y:S02]  /*3d80*/  @!P0 IMAD.MOV.U32 R3, RZ, RZ, R0 ;  /* 0x000000ffff038224 */ /* 0x000fe400078e0000 */
[----:B------:R-:W-:Y:S02]  /*3d90*/  IMAD R8, R6, R11, R8 ;  /* 0x0000000b06087224 */ /* 0x000fe400078e0208 */
[----:B------:R-:W-:Y:S02]  /*3da0*/  IMAD R13, R3, R2, R13 ;  /* 0x00000002030d7224 */ /* 0x000fe400078e020d */
[----:B------:R-:W-:Y:S02]  /*3db0*/  IMAD R8, R9, R6, R8 ;  /* 0x0000000609087224 */ /* 0x000fe400078e0208 */
.L_x_69:
[----:B------:R-:W-:Y:S05]  /*3dc0*/  BRA.U UP1, `(.L_x_70) ;  /* 0x0000000101107547 */ /* 0x000fea000b800000 */
[----:B------:R-:W-:Y:S04]  /*3dd0*/  MOV R0, UR6 ;  /* 0x0000000600007c02 */ /* 0x000fe80008000f00 */
[----:B------:R-:W-:Y:S04]  /*3de0*/  SHF.L.U32 R3, R0, 0x1f, RZ ;  /* 0x0000001f00037819 */ /* 0x000fe800000006ff */
[----:B------:R-:W2:Y:S02]  /*3df0*/  SYNCS.PHASECHK.TRANS64.TRYWAIT P0, [UR7+0x68], R3 ;  /* 0x00006803ff0075a7 */ /* 0x000ea40008001107 */
[----:B--2---:R-:W-:Y:S05]  /*3e00*/  @!P0 BRA `(.L_x_71) ;  /* 0x0000004800708947 */ /* 0x004fea0003800000 */
.L_x_70:
[----:B------:R-:W-:Y:S02]  /*3e10*/  R2UR UR19, R21 ;  /* 0x00000000151372ca */ /* 0x000fe400000e0000 */
[----:B------:R-:W-:Y:S02]  /*3e20*/  R2UR UR18, R20 ;  /* 0x00000000141272ca */ /* 0x000fe400000e0000 */
[----:B------:R-:W-:Y:S02]  /*3e30*/  ISETP.NE.U32.AND P2, PT, RZ, UR4, PT ;  /* 0x00000004ff007c0c */ /* 0x000fe4000bf45070 */
[----:B------:R-:W-:Y:S02]  /*3e40*/  SHF.L.U32 R12, R31, 0x1f, RZ ;  /* 0x0000001f1f0c7819 */ /* 0x000fe400000006ff */
[----:B------:R-:W-:Y:S05]  /*3e50*/  ISETP.NE.AND.EX P2, PT, RZ, UR5, PT, P2 ;  /* 0x00000005ff007c0c */ /* 0x000fea000bf45320 */
[----:B------:R-:W-:Y:S02]  /*3e60*/  USHF.L.U32 UR19, UR19, 0x7, URZ ;  /* 0x0000000713137899 */ /* 0x000fe400080006ff */
[----:B------:R-:W-:Y:S01]  /*3e70*/  USHF.L.U32 UR18, UR18, 0x7, URZ ;  /* 0x0000000712127899 */ /* 0x000fe200080006ff */
[----:B------:R-:W-:Y:S11]  /*3e80*/  BRA.U !UP3, `(.L_x_72) ;  /* 0x000000010b347547 */ /* 0x000ff6000b800000 */
[----:B------:R-:W-:Y:S01]  /*3e90*/  UPLOP3.LUT UP0, UPT, UPT, UPT, UP2, 0x80, 0x8 ;  /* 0x000000000008789c */ /* 0x000fe20003f0f020 */
[----:B--2---:R-:W-:Y:S02]  /*3ea0*/  HFMA2 R0, -RZ, RZ, 0, 5.9604644775390625e-08 ;  /* 0x00000001ff007431 */ /* 0x004fe400000001ff */
[----:B------:R-:W-:Y:S03]  /*3eb0*/  IMAD.MOV.U32 R171, RZ, RZ, 0x1 ;  /* 0x00000001ffab7424 */ /* 0x000fe600078e00ff */
[----:B------:R-:W-:Y:S05]  /*3ec0*/  PLOP3.LUT P0, PT, PT, PT, UP0, 0x80, 0x8 ;  /* 0x000000000008781c */ /* 0x000fea0003f0f008 */
[----:B------:R-:W2:Y:S01]  /*3ed0*/  @UP0 LDCU.64 UR10, c[0x0][0x888] ;  /* 0x00011100ff0a07ac */ /* 0x000ea20008000a00 */
[----:B------:R-:W-:Y:S07]  /*3ee0*/  @UP0 UIMAD UR8, UR36, UR4, URZ ;  /* 0x00000004240802a4 */ /* 0x000fee000f8e02ff */
[----:B------:R-:W-:Y:S01]  /*3ef0*/  @!P0 PRMT R171, R0, 0x7610, R171 ;  /* 0x0000761000ab8816 */ /* 0x000fe200000000ab */
[----:B--2---:R-:W-:Y:S03]  /*3f00*/  @UP0 UIMAD.WIDE UR10, UR8, 0x4, UR10 ;  /* 0x00000004080a08a5 */ /* 0x004fe6000f8e020a */
[----:B------:R-:W2:Y:S03]  /*3f10*/  @!UP0 LDCU UR8, c[0x0][0x880] ;  /* 0x00011000ff0887ac */ /* 0x000ea60008000800 */
[----:B------:R-:W-:Y:S01]  /*3f20*/  IMAD.U32 R10, RZ, RZ, UR10 ;  /* 0x0000000aff0a7e24 */ /* 0x000fe2000f8e00ff */
[----:B------:R-:W-:Y:S05]  /*3f30*/  MOV R11, UR11 ;  /* 0x0000000b000b7c02 */ /* 0x000fea0008000f00 */
[----:B-----5:R3:W5:Y:S02]  /*3f40*/  @P0 LDG.E R81, desc[UR46][R10.64] ;  /* 0x0000002e0a510981 */ /* 0x020764000c1e1900 */
[----:B--23--:R-:W-:Y:S07]  /*3f50*/  @!P0 IMAD.U32 R81, RZ, RZ, UR8 ;  /* 0x00000008ff518e24 */ /* 0x00cfee000f8e00ff */
.L_x_72:
[----:B-----5:R-:W-:Y:S01]  /*3f60*/  @!P2 FSETP.EQ.AND P0, PT, R81, RZ, PT ;  /* 0x000000ff5100a20b */ /* 0x020fe20003f02000 */
[----:B------:R-:W-:Y:S01]  /*3f70*/  @!UPT UIADD3 URZ, UPT, UPT, URZ, URZ, URZ ;  /* 0x000000fffffff290 */ /* 0x000fe2000fffe0ff */
[----:B------:R-:W-:Y:S11]  /*3f80*/  @!P2 BRA `(.L_x_73) ;  /* 0x000000000014a947 */ /* 0x000ff60003800000 */
[----:B------:R-:W-:Y:S02]  /*3f90*/  LOP3.LUT P2, RZ, R171, 0xff, RZ, 0xc0, !PT ;  /* 0x000000ffabff7812 */ /* 0x000fe4000784c0ff */
[----:B------:R-:W-:Y:S04]  /*3fa0*/  PLOP3.LUT P0, PT, PT, PT, UP0, 0x80, 0x8 ;  /* 0x000000000008781c */ /* 0x000fe80003f0f008 */
[----:B------:R-:W-:Y:S07]  /*3fb0*/  PLOP3.LUT P0, PT, P0, PT, PT, 0x8, 0x80 ;  /* 0x000000000080781c */ /* 0x000fee000070e170 */
[----:B------:R-:W-:Y:S11]  /*3fc0*/  @P2 FSETP.EQ.AND P0, PT, R81, RZ, PT ;  /* 0x000000ff5100220b */ /* 0x000ff60003f02000 */
[----:B------:R-:W-:Y:S02]  /*3fd0*/  @!UPT UIADD3 URZ, UPT, UPT, URZ, URZ, URZ ;  /* 0x000000fffffff290 */ /* 0x000fe4000fffe0ff */
.L_x_73:
[----:B------:R-:W3:Y:S01]  /*3fe0*/  SYNCS.PHASECHK.TRANS64.TRYWAIT P2, [UR7+0x50], R12 ;  /* 0x0000500cff0075a7 */ /* 0x000ee20008041107 */
[----:B------:R-:W-:Y:S04]  /*3ff0*/  ELECT P4, URZ, PT ;  /* 0x0000000000ff782f */ /* 0x000fe80003880000 */
[----:B------:R-:W-:Y:S11]  /*4000*/  PLOP3.LUT P4, PT, P0, P4, PT, 0xf2, 0x2f ;  /* 0x00000000002f781c */ /* 0x000ff60000789e72 */
[----:B------:R-:W-:Y:S02]  /*4010*/  @!UPT UIADD3 URZ, UPT, UPT, URZ, URZ, URZ ;  /* 0x000000fffffff290 */ /* 0x000fe4000fffe0ff */
[----:B-1----:R-:W-:Y:S05]  /*4020*/  @!P4 IADD3 R21, P0, PT, R32, 0x580, RZ ;  /* 0x000005802015c810 */ /* 0x002fea0007f1e0ff */
[----:B------:R-:W-:Y:S01]  /*4030*/  @!P4 IMAD.X R20, RZ, RZ, R33, P0 ;  /* 0x000000ffff14c224 */ /* 0x000fe200000e0621 */
[----:B---3--:R-:W-:Y:S07]  /*4040*/  @!P2 BRA `(.L_x_74) ;  /* 0x0000004400f8a947 */ /* 0x008fee0003800000 */
.L_x_136:
[----:B------:R-:W3:Y:S01]  /*4050*/  LDC.64 R14, c[0x0][0xb10] ;  /* 0x0002c400ff0e7b82 */ /* 0x000ee20000000a00 */
[----:B------:R-:W-:Y:S01]  /*4060*/  @!P4 R2UR UR8, R20 ;  /* 0x000000001408c2ca */ /* 0x000fe200000e0000 */
[----:B------:R-:W-:Y:S01]  /*4070*/  VOTEU.ALL UP1, P4 ;  /* 0x0000000000ff7886 */ /* 0x000fe20002020000 */
[----:B------:R-:W-:Y:S01]  /*4080*/  @!P4 R2UR UR9, R21 ;  /* 0x000000001509c2ca */ /* 0x000fe200000e0000 */
[----:B------:R-:W-:Y:S01]  /*4090*/  UMOV UR10, 0x0 ;  /* 0x00000000000a7882 */ /* 0x000fe20000000000 */
[----:B------:R-:W-:Y:S03]  /*40a0*/  UMOV UR11, 0x10000000 ;  /* 0x10000000000b7882 */ /* 0x000fe60000000000 */
[----:B------:R-:W5:Y:S01]  /*40b0*/  LDC.64 R10, c[0x0][0xb18] ;  /* 0x0002c600ff0a7b82 */ /* 0x000f620000000a00 */
[----:B------:R-:W-:Y:S01]  /*40c0*/  @!UP1 UIADD3 UR16, UPT, UPT, UR7, 0x200, URZ ;  /* 0x0000020007109890 */ /* 0x000fe2000fffe0ff */
[----:B------:R-:W-:Y:S01]  /*40d0*/  @P3 SHF.R.U32.HI R28, RZ, 0x10, R25 ;  /* 0x00000010ff1c3819 */ /* 0x000fe20000011619 */
[----:B------:R-:W-:Y:S01]  /*40e0*/  VOTEU.ALL UP1, P4 ;  /* 0x0000000000ff7886 */ /* 0x000fe20002020000 */
[----:B------:R-:W-:Y:S01]  /*40f0*/  UMOV UR20, UR36 ;  /* 0x0000002400147c82 */ /* 0x000fe20008000000 */
[----:B------:R-:W-:Y:S03]  /*4100*/  VIADD R30, R30, 0x1 ;  /* 0x000000011e1e7836 */ /* 0x000fe60000000000 */
[----:B--2---:R-:W2:Y:S01]  /*4110*/  @!P1 LDC R0, c[0x0][0xb20] ;  /* 0x0002c800ff009b82 */ /* 0x004ea20000000800 */
[----:B------:R-:W-:Y:S01]  /*4120*/  IMAD.U32 R21, RZ, RZ, UR8 ;  /* 0x00000008ff157e24 */ /* 0x000fe2000f8e00ff */
[----:B------:R-:W-:Y:S06]  /*4130*/  UPRMT UR8, UR37, 0x654, UR17 ;  /* 0x0000065425087896 */ /* 0x000fec0008000011 */
[----:B-1----:R-:W1:Y:S01]  /*4140*/  @!P1 LDC R3, c[0x0][0xb0c] ;  /* 0x0002c300ff039b82 */ /* 0x002e620000000800 */
[----:B------:R-:W-:Y:S01]  /*4150*/  IMAD.U32 R20, RZ, RZ, UR9 ;  /* 0x00000009ff147e24 */ /* 0x000fe2000f8e00ff */
[----:B------:R-:W-:Y:S04]  /*4160*/  @!P4 R2UR UR15, R21 ;  /* 0x00000000150fc2ca */ /* 0x000fe800000e0000 */
[----:B------:R-:W-:Y:S01]  /*4170*/  @!P4 R2UR UR14, R20 ;  /* 0x00000000140ec2ca */ /* 0x000fe200000e0000 */
[----:B------:R-:W-:Y:S11]  /*4180*/  @!P4 IMAD.MOV.U32 R20, RZ, RZ, 0x2000 ;  /* 0x00002000ff14c424 */ /* 0x000ff600078e00ff */
[----:B------:R-:W-:Y:S01]  /*4190*/  @!UPT UIADD3 URZ, UPT, UPT, URZ, URZ, URZ ;  /* 0x000000fffffff290 */ /* 0x000fe2000fffe0ff */
[----:B------:R1:W-:Y:S01]  /*41a0*/  @!UP1 UTMALDG.3D [UR16], [UR14], desc[UR10] ;  /* 0x00000a100e0095b4 */ /* 0x0003e20008011000 */
[----:B------:R1:W-:Y:S02]  /*41b0*/  @!P4 SYNCS.ARRIVE.TRANS64.RED.A0TR RZ, [UR7+0x40], R20 ;  /* 0x00004014ffffc9a7 */ /* 0x0003e40008300407 */
[----:B-1----:R-:W-:Y:S01]  /*41c0*/  @!P1 ISETP.NE.AND P2, PT, R3, 0x1, PT ;  /* 0x000000010300980c */ /* 0x002fe20003f45270 */
[C---:B---3--:R-:W-:Y:S01]  /*41d0*/  @!P1 IMAD.HI.U32 R14, R13.reuse, R14, RZ ;  /* 0x0000000e0d0e9227 */ /* 0x048fe200078e00ff */
[----:B-----5:R-:W-:Y:S03]  /*41e0*/  @!P1 ISETP.NE.AND P0, PT, R10, 0x1, PT ;  /* 0x000000010a00980c */ /* 0x020fe60003f05270 */
[C---:B------:R-:W-:Y:S01]  /*41f0*/  @!P1 IMAD.HI.U32 R11, R8.reuse, R11, RZ ;  /* 0x0000000b080b9227 */ /* 0x040fe200078e00ff */
[----:B------:R-:W-:Y:S04]  /*4200*/  @!P1 SHF.R.U32.HI R14, RZ, R15, R14 ;  /* 0x0000000fff0e9219 */ /* 0x000fe8000001160e */
[----:B--2---:R-:W-:Y:S01]  /*4210*/  @!P1 SHF.R.U32.HI R9, RZ, R0, R11 ;  /* 0x00000000ff099219 */ /* 0x004fe2000001160b */
[----:B------:R-:W-:Y:S01]  /*4220*/  SYNCS.ARRIVE.TRANS64.RED.A1T0 RZ, [UR8], RZ ;  /* 0x000000ffffff79a7 */ /* 0x000fe20008100408 */
[----:B------:R-:W-:Y:S02]  /*4230*/  @!P1 SEL R14, R13, R14, !P2 ;  /* 0x0000000e0d0e9207 */ /* 0x000fe40005000000 */
[----:B------:R-:W-:Y:S01]  /*4240*/  @!P1 SEL R9, R8, R9, !P0 ;  /* 0x0000000908099207 */ /* 0x000fe20004000000 */
[----:B------:R-:W1:Y:S04]  /*4250*/  SYNCS.PHASECHK.TRANS64.TRYWAIT P5, [UR7+0x58], R12 ;  /* 0x0000580cff0075a7 */ /* 0x000e6800080a1107 */
[----:B------:R-:W-:Y:S02]  /*4260*/  @!P1 IMAD.IADD R0, R9, 0x1, -R14 ;  /* 0x0000000109009824 */ /* 0x000fe400078e0a0e */
[----:B------:R-:W-:Y:S02]  /*4270*/  @!P1 IMAD.IADD R9, R14, 0x1, -R9 ;  /* 0x000000010e099824 */ /* 0x000fe400078e0a09 */
[----:B------:R-:W-:Y:S02]  /*4280*/  @!P1 IMAD R13, R0, R3, R13 ;  /* 0x00000003000d9224 */ /* 0x000fe400078e020d */
[----:B------:R-:W-:Y:S01]  /*4290*/  @!P1 IMAD R8, R9, R10, R8 ;  /* 0x0000000a09089224 */ /* 0x000fe200078e0208 */
[----:B-1----:R-:W-:Y:S06]  /*42a0*/  @!P5 BRA `(.L_x_75) ;  /* 0x000000440078d947 */ /* 0x002fec0003800000 */
.L_x_138:
[----:B-1----:R-:W-:Y:S01]  /*42b0*/  @!P4 IADD3 R3, P0, PT, R32, 0x580, RZ ;  /* 0x000005802003c810 */ /* 0x002fe20007f1e0ff */
[----:B------:R-:W-:Y:S01]  /*42c0*/  VOTEU.ALL UP1, P4 ;  /* 0x0000000000ff7886 */ /* 0x000fe20002020000 */
[----:B------:R-:W-:Y:S01]  /*42d0*/  UMOV UR20, 0x0 ;  /* 0x0000000000147882 */ /* 0x000fe20000000000 */
[----:B------:R-:W-:Y:S01]  /*42e0*/  UMOV UR21, 0x10000000 ;  /* 0x1000000000157882 */ /* 0x000fe20000000000 */
[----:B------:R-:W-:Y:S01]  /*42f0*/  @!P4 R2UR UR9, R3 ;  /* 0x000000000309c2ca */ /* 0x000fe200000e0000 */
[----:B------:R-:W-:Y:S01]  /*4300*/  @!P4 IMAD.X R0, RZ, RZ, R33, P0 ;  /* 0x000000ffff00c224 */ /* 0x000fe200000e0621 */
[----:B------:R-:W-:Y:S01]  /*4310*/  @!UP1 UIADD3 UR10, UPT, UPT, UR18, 0x40, URZ ;  /* 0x00000040120a9890 */ /* 0x000fe2000fffe0ff */
[----:B------:R-:W-:Y:S01]  /*4320*/  ISETP.NE.AND P0, PT, R30, 0x2, PT ;  /* 0x000000021e00780c */ /* 0x000fe20003f05270 */
[----:B------:R-:W-:Y:S01]  /*4330*/  UMOV UR11, UR19 ;  /* 0x00000013000b7c82 */ /* 0x000fe20008000000 */
[----:B------:R-:W-:Y:S01]  /*4340*/  UMOV UR12, UR36 ;  /* 0x00000024000c7c82 */ /* 0x000fe20008000000 */
[----:B------:R-:W-:Y:S01]  /*4350*/  @!P4 R2UR UR8, R0 ;  /* 0x000000000008c2ca */ /* 0x000fe200000e0000 */
[----:B------:R-:W-:Y:S01]  /*4360*/  IMAD.IADD R20, R8, 0x1, R147 ;  /* 0x0000000108147824 */ /* 0x000fe200078e0293 */
[----:B------:R-:W-:Y:S01]  /*4370*/  @P3 R2UR UR36, R28 ;  /* 0x000000001c2432ca */ /* 0x000fe200000e0000 */
[----:B------:R-:W-:Y:S01]  /*4380*/  IMAD.IADD R21, R13, 0x1, R170 ;  /* 0x000000010d157824 */ /* 0x000fe200078e02aa */
[----:B------:R-:W-:Y:S02]  /*4390*/  SEL R0, RZ, 0x1, P0 ;  /* 0x00000001ff007807 */ /* 0x000fe40000000000 */
[----:B------:R-:W-:Y:S01]  /*43a0*/  LOP3.LUT R31, R31, 0x1, RZ, 0x3c, !PT ;  /* 0x000000011f1f7812 */ /* 0x000fe200078e3cff */
[----:B------:R-:W-:Y:S01]  /*43b0*/  IMAD.U32 R10, RZ, RZ, UR9 ;  /* 0x00000009ff0a7e24 */ /* 0x000fe2000f8e00ff */
[----:B------:R-:W-:Y:S01]  /*43c0*/  @!UP1 UIADD3 UR9, UPT, UPT, UR7, 0x48, URZ ;  /* 0x0000004807099890 */ /* 0x000fe2000fffe0ff */
[----:B------:R-:W-:Y:S02]  /*43d0*/  LOP3.LUT R29, R29, R0, RZ, 0x3c, !PT ;  /* 0x000000001d1d7212 */ /* 0x000fe400078e3cff */
[----:B------:R-:W-:Y:S02]  /*43e0*/  SEL R30, R30, RZ, P0 ;  /* 0x000000ff1e1e7207 */ /* 0x000fe40000000000 */
[----:B------:R-:W-:Y:S01]  /*43f0*/  IMAD.U32 R11, RZ, RZ, UR8 ;  /* 0x00000008ff0b7e24 */ /* 0x000fe2000f8e00ff */
[----:B------:R-:W-:Y:S01]  /*4400*/  @!P4 R2UR UR14, R10 ;  /* 0x000000000a0ec2ca */ /* 0x000fe200000e0000 */
[----:B------:R-:W-:Y:S01]  /*4410*/  @!UP1 UIADD3 UR8, UPT, UPT, UR7, 0x2200, URZ ;  /* 0x0000220007089890 */ /* 0x000fe2000fffe0ff */
[----:B------:R-:W-:Y:S02]  /*4420*/  VOTEU.ALL UP1, P4 ;  /* 0x0000000000ff7886 */ /* 0x000fe40002020000 */
[----:B------:R-:W-:Y:S11]  /*4430*/  @!P4 R2UR UR15, R11 ;  /* 0x000000000b0fc2ca */ /* 0x000ff600000e0000 */
[----:B------:R-:W-:Y:S02]  /*4440*/  @!UPT UIADD3 URZ, UPT, UPT, URZ, URZ, URZ ;  /* 0x000000fffffff290 */ /* 0x000fe4000fffe0ff */
[----:B------:R2:W-:Y:S01]  /*4450*/  @!UP1 UTMALDG.3D [UR8], [UR14], desc[UR20] ;  /* 0x000014080e0095b4 */ /* 0x0005e20008011000 */
[----:B------:R2:W-:Y:S01]  /*4460*/  @!P4 SYNCS.ARRIVE.TRANS64.RED.A0TR RZ, [UR7+0x48], R23 ;  /* 0x00004817ffffc9a7 */ /* 0x0005e20008300407 */
[----:B------:R-:W-:Y:S01]  /*4470*/  UPLOP3.LUT UP1, UPT, UPT, UPT, UPT, 0x80, 0x8 ;  /* 0x000000000008789c */ /* 0x000fe20003f2f070 */
[----:B------:R-:W-:Y:S01]  /*4480*/  SYNCS.ARRIVE.TRANS64.RED.A1T0 RZ, [UR13], RZ ;  /* 0x000000ffffff79a7 */ /* 0x000fe2000810040d */
[----:B------:R-:W-:Y:S09]  /*4490*/  @P3 BRA `(.L_x_76) ;  /* 0xfffffff400503947 */ /* 0x000ff2000383ffff */
[----:B------:R-:W-:-:S04]  /*44a0*/  SHF.L.U32 R3, R31, 0x1f, RZ ;  /* 0x0000001f1f037819 */ /* 0x000fc800000006ff */
[----:B------:R-:W1:Y:S02]  /*44b0*/  SYNCS.PHASECHK.TRANS64.TRYWAIT P0, [UR7+0x50], R3 ;  /* 0x00005003ff0075a7 */ /* 0x000e640008001107 */
[----:B-1----:R-:W-:Y:S05]  /*44c0*/  @!P0 BRA `(.L_x_77) ;  /* 0x0000004400088947 */ /* 0x002fea0003800000 */
.L_x_140:
[----:B-1----:R-:W-:-:S07]  /*44d0*/  MOV R0, UR7 ;  /* 0x0000000700007c02 */ /* 0x002fce0008000f00 */
.L_x_78:
[----:B-1----:R-:W-:-:S04]  /*44e0*/  SHF.L.U32 R3, R31, 0x1f, RZ ;  /* 0x0000001f1f037819 */ /* 0x002fc800000006ff */
[----:B------:R1:W3:Y:S03]  /*44f0*/  SYNCS.PHASECHK.TRANS64.TRYWAIT P0, [R0+URZ+0x58], R3 ;  /* 0x00005803000075a7 */ /* 0x0002e600080011ff */
[----:B---3--:R-:W-:Y:S05]  /*4500*/  @!P0 NANOSLEEP.SYNCS 0x989680 ;  /* 0x009896800000895d */ /* 0x008fea0003900000 */
[----:B------:R-:W3:Y:S02]  /*4510*/  @!P0 SYNCS.PHASECHK.TRANS64 P0, [R0+URZ+0x58], R3 ;  /* 0x00005803000085a7 */ /* 0x000ee400080010ff */
[----:B--23--:R-:W-:Y:S05]  /*4520*/  @P0 EXIT ;  /* 0x000000000000094d */ /* 0x00cfea0003800000 */
[----:B------:R-:W-:Y:S05]  /*4530*/  BRA `(.L_x_78) ;  /* 0xfffffffc00e87947 */ /* 0x000fea000383ffff */
.L_x_67:
[----:B------:R-:W-:-:S06]  /*4540*/  UISETP.GE.AND UP1, UPT, UR8, 0x4, UPT ;  /* 0x000000040800788c */ /* 0x000fcc000bf26270 */
[----:B------:R-:W-:-:S13]  /*4550*/  PLOP3.LUT P0, PT, PT, PT, UP1, 0x80, 0x8 ;  /* 0x000000000008781c */ /* 0x000fda0003f0f018 */
[----:B------:R-:W-:Y:S05]  /*4560*/  @!P0 EXIT ;  /* 0x000000000000894d */ /* 0x000fea0003800000 */
[----:B------:R-:W-:Y:S01]  /*4570*/  BAR.SYNC.DEFER_BLOCKING 0x6, 0xa0 ;  /* 0x0182800000007b1d */ /* 0x000fe20000010000 */
[C---:B------:R-:W-:Y:S01]  /*4580*/  IMAD.SHL.U32 R3, R189.reuse, 0x40, RZ ;  /* 0x00000040bd037824 */ /* 0x040fe200078e00ff */
[C---:B------:R-:W-:Y:S01]  /*4590*/  LOP3.LUT R193, R189.reuse, 0x60, RZ, 0xc0, !PT ;  /* 0x00000060bdc17812 */ /* 0x040fe200078ec0ff */
[C---:B------:R-:W-:Y:S01]  /*45a0*/  IMAD.SHL.U32 R172, R189.reuse, 0x8, RZ ;  /* 0x00000008bdac7824 */ /* 0x040fe200078e00ff */
[C---:B------:R-:W-:Y:S01]  /*45b0*/  LOP3.LUT R191, R189.reuse, 0x2, RZ, 0xc0, !PT ;  /* 0x00000002bdbf7812 */ /* 0x040fe200078ec0ff */
[----:B------:R-:W-:Y:S01]  /*45c0*/  IMAD.U32 R79, R189, 0x10000, RZ ;  /* 0x00010000bd4f7824 */ /* 0x000fe200078e00ff */
[----:B------:R-:W-:Y:S02]  /*45d0*/  UMOV UR49, 0x400 ;  /* 0x0000040000317882 */ /* 0x000fe40000000000 */
[----:B------:R-:W1:Y:S01]  /*45e0*/  LDC R177, c[0x0][0x370] ;  /* 0x0000dc00ffb17b82 */ /* 0x000e620000000800 */
[----:B------:R-:W-:Y:S01]  /*45f0*/  ULEA UR49, UR37, UR49, 0x18 ;  /* 0x0000003125317291 */ /* 0x000fe2000f8ec0ff */
[----:B------:R-:W-:Y:S01]  /*4600*/  LOP3.LUT R5, R3, 0x180, RZ, 0xc0, !PT ;  /* 0x0000018003057812 */ /* 0x000fe200078ec0ff */
[----:B------:R-:W-:Y:S01]  /*4610*/  HFMA2 R195, -RZ, RZ, 0, 0 ;  /* 0x00000000ffc37431 */ /* 0x000fe200000001ff */
[----:B------:R-:W-:Y:S01]  /*4620*/  LOP3.LUT R79, R79, 0x600000, RZ, 0xc0, !PT ;  /* 0x006000004f4f7812 */ /* 0x000fe200078ec0ff */
[----:B------:R-:W-:Y:S01]  /*4630*/  UIADD3 UR4, UPT, UPT, UR49, 0x4200, URZ ;  /* 0x0000420031047890 */ /* 0x000fe2000fffe0ff */
[----:B------:R-:W-:Y:S01]  /*4640*/  LOP3.LUT R172, R5, 0x30, R172, 0xf8, !PT ;  /* 0x0000003005ac7812 */ /* 0x000fe200078ef8ac */
[----:B------:R-:W-:Y:S01]  /*4650*/  IMAD.MOV.U32 R76, RZ, RZ, RZ ;  /* 0x000000ffff4c7224 */ /* 0x000fe200078e00ff */
[----:B------:R-:W2:Y:S01]  /*4660*/  LDC R74, c[0x0][0xb0c] ;  /* 0x0002c300ff4a7b82 */ /* 0x000ea20000000800 */
[----:B------:R-:W-:-:S02]  /*4670*/  LOP3.LUT R189, R189, 0x4, RZ, 0xc0, !PT ;  /* 0x00000004bdbd7812 */ /* 0x000fc400078ec0ff */
[----:B------:R-:W-:Y:S02]  /*4680*/  CS2R R182, SRZ ;  /* 0x0000000000b67805 */ /* 0x000fe4000001ff00 */
[----:B------:R-:W-:Y:S02]  /*4690*/  LOP3.LUT R172, R172, 0x1e40, R3, 0xf8, !PT ;  /* 0x00001e40acac7812 */ /* 0x000fe400078ef803 */
[----:B------:R-:W-:Y:S02]  /*46a0*/  CS2R R180, SRZ ;  /* 0x0000000000b47805 */ /* 0x000fe4000001ff00 */
[----:B------:R-:W-:Y:S01]  /*46b0*/  IADD3 R188, PT, PT, -R189, 0x2, RZ ;  /* 0x00000002bdbc7810 */ /* 0x000fe20007ffe1ff */
[----:B------:R-:W-:Y:S01]  /*46c0*/  IMAD.MOV R176, RZ, RZ, -R191 ;  /* 0x000000ffffb07224 */ /* 0x000fe200078e0abf */
[----:B------:R-:W-:Y:S01]  /*46d0*/  MOV R192, UR4 ;  /* 0x0000000400c07c02 */ /* 0x000fe20008000f00 */
[----:B------:R-:W4:Y:S01]  /*46e0*/  LDC R174, c[0x0][0xb20] ;  /* 0x0002c800ffae7b82 */ /* 0x000f220000000800 */
[----:B------:R-:W3:Y:S01]  /*46f0*/  LDS R0, [UR49+0x120] ;  /* 0x00012031ff007984 */ /* 0x000ee20008000800 */
[----:B------:R-:W-:Y:S01]  /*4700*/  VIADD R190, R172, UR49 ;  /* 0x00000031acbe7c36 */ /* 0x000fe20008000000 */
[----:B------:R-:W1:Y:S01]  /*4710*/  LDCU.64 UR52, c[0x0][0x348] ;  /* 0x00006900ff3477ac */ /* 0x000e620008000a00 */
[----:B------:R-:W-:-:S02]  /*4720*/  IMAD.MOV R175, RZ, RZ, -R189 ;  /* 0x000000ffffaf7224 */ /* 0x000fc400078e0abd */
[----:B------:R-:W-:Y:S01]  /*4730*/  VIADD R190, R190, 0x200 ;  /* 0x00000200bebe7836 */ /* 0x000fe20000000000 */
[----:B------:R-:W1:Y:S01]  /*4740*/  LDCU.64 UR38, c[0x0][0x888] ;  /* 0x00011100ff2677ac */ /* 0x000e620008000a00 */
[----:B------:R-:W1:Y:S01]  /*4750*/  LDC R73, c[0x0][0xb30] ;  /* 0x0002cc00ff497b82 */ /* 0x000e620000000800 */
[----:B------:R-:W1:Y:S01]  /*4760*/  LDCU.64 UR44, c[0x0][0x890] ;  /* 0x00011200ff2c77ac */ /* 0x000e620008000a00 */
[----:B------:R-:W-:-:S06]  /*4770*/  UIADD3 UR48, UPT, UPT, UR49, 0x200, URZ ;  /* 0x0000020031307890 */ /* 0x000fcc000fffe0ff */
[----:B------:R-:W1:Y:S08]  /*4780*/  LDC.64 R168, c[0x0][0xb10] ;  /* 0x0002c400ffa87b82 */ /* 0x000e700000000a00 */
[----:B------:R-:W1:Y:S08]  /*4790*/  LDC.64 R70, c[0x0][0xb18] ;  /* 0x0002c600ff467b82 */ /* 0x000e700000000a00 */
[----:B------:R-:W1:Y:S08]  /*47a0*/  LDC.64 R68, c[0x0][0xb28] ;  /* 0x0002ca00ff447b82 */ /* 0x000e700000000a00 */
[----:B------:R-:W1:Y:S01]  /*47b0*/  LDC.64 R166, c[0x0][0x8b0] ;  /* 0x00022c00ffa67b82 */ /* 0x000e620000000a00 */
[----:B---3--:R-:W-:-:S07]  /*47c0*/  IMAD.IADD R79, R0, 0x1, R79 ;  /* 0x00000001004f7824 */ /* 0x008fce00078e024f */
[----:B------:R-:W3:Y:S08]  /*47d0*/  LDC.64 R164, c[0x0][0x8a8] ;  /* 0x00022a00ffa47b82 */ /* 0x000ef00000000a00 */
[----:B--2-4-:R-:W1:Y:S02]  /*47e0*/  LDC R178, c[0x0][0x374] ;  /* 0x0000dd00ffb27b82 */ /* 0x014e640000000800 */
.L_x_105:
[C---:B------:R-:W-:Y:S02]  /*47f0*/  LEA R0, R195.reuse, UR49, 0x3 ;  /* 0x00000031c3007c11 */ /* 0x040fe4000f8e18ff */
[----:B------:R-:W-:Y:S02]  /*4800*/  SHF.L.U32 R3, R182, 0x1f, RZ ;  /* 0x0000001fb6037819 */ /* 0x000fe400000006ff */
[----:B------:R-:W-:Y:S02]  /*4810*/  LEA R16, R195, UR49, 0x4 ;  /* 0x00000031c3107c11 */ /* 0x000fe4000f8e20ff */
[----:B------:R-:W2:Y:S02]  /*4820*/  SYNCS.PHASECHK.TRANS64.TRYWAIT P0, [R0+URZ+0x70], R3 ;  /* 0x00007003000075a7 */ /* 0x000ea400080011ff */
[----:B-12---:R-:W-:Y:S05]  /*4830*/  @!P0 BRA `(.L_x_79) ;  /* 0x0000004000448947 */ /* 0x006fea0003800000 */
.L_x_141:
[----:B------:R-:W4:Y:S01]  /*4840*/  LDC.64 R12, c[0x0][0xb10] ;  /* 0x0002c400ff0c7b82 */ /* 0x000f220000000a00 */
[----:B------:R-:W3:Y:S01]  /*4850*/  LDS.128 R16, [R16+0x100] ;  /* 0x0001000010107984 */ /* 0x000ee20000000c00 */
[----:B-1----:R-:W-:Y:S01]  /*4860*/  ISETP.NE.AND P1, PT, R73, 0x1, PT ;  /* 0x000000014900780c */ /* 0x002fe20003f25270 */
[----:B--2---:R-:W-:Y:S01]  /*4870*/  VIADD R0, R0, 0x80 ;  /* 0x0000008000007836 */ /* 0x004fe20000000000 */
[----:B------:R-:W-:Y:S04]  /*4880*/  ISETP.GE.AND P0, PT, R72, 0x1, PT ;  /* 0x000000014800780c */ /* 0x000fe80003f06270 */
[----:B------:R-:W1:Y:S01]  /*4890*/  LDC.64 R10, c[0x0][0xb18] ;  /* 0x0002c600ff0a7b82 */ /* 0x000e620000000a00 */
[----:B------:R-:W-:Y:S01]  /*48a0*/  PRMT R0, RZ, 0x654, R0 ;  /* 0x00000654ff007816 */ /* 0x000fe20000000000 */
[----:B------:R-:W-:Y:S01]  /*48b0*/  @!PT LDS RZ, [RZ] ;  /* 0x00000000fffff984 */ /* 0x000fe20000000800 */
[----:B------:R-:W-:Y:S01]  /*48c0*/  @!PT LDS RZ, [RZ] ;  /* 0x00000000fffff984 */ /* 0x000fe20000000800 */
[----:B------:R-:W-:Y:S01]  /*48d0*/  @!PT LDS RZ, [RZ] ;  /* 0x00000000fffff984 */ /* 0x000fe20000000800 */
[----:B------:R-:W-:Y:S01]  /*48e0*/  @!PT LDS RZ, [RZ] ;  /* 0x00000000fffff984 */ /* 0x000fe20000000800 */
[----:B------:R2:W-:Y:S06]  /*48f0*/  MEMBAR.ALL.CTA ;  /* 0x0000000000007992 */ /* 0x0005ec0000008000 */
[----:B--2---:R-:W2:Y:S01]  /*4900*/  FENCE.VIEW.ASYNC.S ;  /* 0x00000000000073c6 */ /* 0x004ea20000000000 */
[----:B------:R-:W1:Y:S08]  /*4910*/  @!P1 LDC R14, c[0x0][0xb20] ;  /* 0x0002c800ff0e9b82 */ /* 0x000e700000000800 */
[----:B------:R-:W1:Y:S01]  /*4920*/  @!P1 LDC R9, c[0x0][0xb0c] ;  /* 0x0002c300ff099b82 */ /* 0x000e620000000800 */
[----:B--2---:R2:W-:Y:S01]  /*4930*/  SYNCS.ARRIVE.TRANS64.RED.A1T0 RZ, [R0+URZ], RZ ;  /* 0x000000ff00ff79a7 */ /* 0x0045e200081004ff */
[----:B---3--:R-:W-:Y:S04]  /*4940*/  LOP3.LUT P4, RZ, R18, 0x1, RZ, 0xc0, !PT ;  /* 0x0000000112ff7812 */ /* 0x008fe8000788c0ff */
[----:B------:R-:W-:Y:S09]  /*4950*/  P2R R194, PR, RZ, 0x10 ;  /* 0x00000010ffc27803 */ /* 0x000ff20000000000 */
[----:B------:R-:W-:Y:S02]  /*4960*/  @P4 MOV R77, R16 ;  /* 0x00000010004d4202 */ /* 0x000fe40000000f00 */
[----:B------:R-:W-:Y:S01]  /*4970*/  @P4 LOP3.LUT R75, R17, 0xffff, RZ, 0xc0, !PT ;  /* 0x0000ffff114b4812 */ /* 0x000fe200078ec0ff */
[----:B--2-4-:R-:W-:Y:S06]  /*4980*/  @!P0 BRA `(.L_x_80) ;  /* 0x0000000000a48947 */ /* 0x014fec0003800000 */
[----:B------:R-:W-:Y:S01]  /*4990*/  IMAD.HI.U32 R23, R178, R71, RZ ;  /* 0x00000047b2177227 */ /* 0x000fe200078e00ff */
[----:B------:R-:W-:Y:S02]  /*49a0*/  ISETP.NE.AND P0, PT, R70, 0x1, PT ;  /* 0x000000014600780c */ /* 0x000fe40003f05270 */
[----:B------:R-:W-:Y:S01]  /*49b0*/  ISETP.NE.AND P2, PT, R72, 0x1, PT ;  /* 0x000000014800780c */ /* 0x000fe20003f45270 */
[----:B------:R-:W-:Y:S01]  /*49c0*/  IMAD.HI.U32 R22, R177, R168, RZ ;  /* 0x000000a8b1167227 */ /* 0x000fe200078e00ff */
[----:B------:R-:W-:Y:S02]  /*49d0*/  SHF.R.U32.HI R23, RZ, R174, R23 ;  /* 0x000000aeff177219 */ /* 0x000fe40000011617 */
[----:B------:R-:W-:Y:S01]  /*49e0*/  ISETP.NE.AND P3, PT, R74, 0x1, PT ;  /* 0x000000014a00780c */ /* 0x000fe20003f65270 */
[----:B------:R-:W-:Y:S01]  /*49f0*/  IMAD.HI.U32 R26, R77, R168, RZ ;  /* 0x000000a84d1a7227 */ /* 0x000fe200078e00ff */
[----:B------:R-:W-:Y:S02]  /*4a00*/  SHF.R.U32.HI R22, RZ, R169, R22 ;  /* 0x000000a9ff167219 */ /* 0x000fe40000011616 */
[----:B------:R-:W-:Y:S01]  /*4a10*/  SEL R3, R178, R23, !P0 ;  /* 0x00000017b2037207 */ /* 0x000fe20004000000 */
[----:B------:R-:W-:Y:S01]  /*4a20*/  IMAD.HI.U32 R23, R75, R71, RZ ;  /* 0x000000474b177227 */ /* 0x000fe200078e00ff */
[----:B------:R-:W-:Y:S02]  /*4a30*/  SEL R7, R177, R22, !P3 ;  /* 0x00000016b1077207 */ /* 0x000fe40005800000 */
[----:B------:R-:W-:Y:S01]  /*4a40*/  SHF.R.U32.HI R26, RZ, R169, R26 ;  /* 0x000000a9ff1a7219 */ /* 0x000fe2000001161a */
[-C--:B------:R-:W-:Y:S04]  /*4a50*/  IMAD.HI.U32 R22, R3, R68.reuse, RZ ;  /* 0x0000004403167227 */ /* 0x080fe800078e00ff */
[----:B------:R-:W-:Y:S01]  /*4a60*/  IMAD.HI.U32 R24, R7, R68, RZ ;  /* 0x0000004407187227 */ /* 0x000fe200078e00ff */
[-C--:B------:R-:W-:Y:S02]  /*4a70*/  @P2 SHF.R.U32.HI R3, RZ, R69.reuse, R22 ;  /* 0x00000045ff032219 */ /* 0x080fe40000011616 */
[----:B------:R-:W-:Y:S02]  /*4a80*/  SHF.R.U32.HI R22, RZ, R174, R23 ;  /* 0x000000aeff167219 */ /* 0x000fe40000011617 */
[----:B------:R-:W-:Y:S01]  /*4a90*/  @P2 SHF.R.U32.HI R7, RZ, R69, R24 ;  /* 0x00000045ff072219 */ /* 0x000fe20000011618 */
[C---:B------:R-:W-:Y:S01]  /*4aa0*/  IMAD R2, R72.reuse, R3, RZ ;  /* 0x0000000348027224 */ /* 0x040fe200078e02ff */
[----:B------:R-:W-:Y:S02]  /*4ab0*/  SEL R5, R75, R22, !P0 ;  /* 0x000000164b057207 */ /* 0x000fe40004000000 */
[----:B------:R-:W-:Y:S01]  /*4ac0*/  SEL R3, R77, R26, !P3 ;  /* 0x0000001a4d037207 */ /* 0x000fe20005800000 */
[----:B------:R-:W-:Y:S01]  /*4ad0*/  IMAD R4, R72, R7, RZ ;  /* 0x0000000748047224 */ /* 0x000fe200078e02ff */
[C---:B------:R-:W-:Y:S01]  /*4ae0*/  ISETP.GE.AND P0, PT, R5.reuse, R2, PT ;  /* 0x000000020500720c */ /* 0x040fe20003f06270 */
[----:B------:R-:W-:Y:S03]  /*4af0*/  IMAD.HI.U32 R6, R5, R68, RZ ;  /* 0x0000004405067227 */ /* 0x000fe600078e00ff */
[----:B------:R-:W-:Y:S01]  /*4b00*/  ISETP.GE.OR P0, PT, R3, R4, P0 ;  /* 0x000000040300720c */ /* 0x000fe20000706670 */
[----:B------:R-:W-:Y:S01]  /*4b10*/  IMAD.MOV R4, RZ, RZ, -R3 ;  /* 0x000000ffff047224 */ /* 0x000fe200078e0a03 */
[-C--:B------:R-:W-:Y:S03]  /*4b20*/  SHF.R.U32.HI R6, RZ, R69.reuse, R6 ;  /* 0x00000045ff067219 */ /* 0x080fe60000011606 */
[----:B------:R-:W-:Y:S01]  /*4b30*/  IMAD R77, R74, R4, R77 ;  /* 0x000000044a4d7224 */ /* 0x000fe200078e024d */
[----:B------:R-:W-:Y:S05]  /*4b40*/  SEL R15, R5, R6, !P2 ;  /* 0x00000006050f7207 */ /* 0x000fea0005000000 */
[----:B------:R-:W-:Y:S02]  /*4b50*/  IMAD.MOV R6, RZ, RZ, -R15 ;  /* 0x000000ffff067224 */ /* 0x000fe400078e0a0f */
[C---:B------:R-:W-:Y:S04]  /*4b60*/  @!P0 IMAD.HI.U32 R2, R3.reuse, R68, RZ ;  /* 0x0000004403028227 */ /* 0x040fe800078e00ff */
[----:B------:R-:W-:Y:S01]  /*4b70*/  IMAD R6, R72, R6, R5 ;  /* 0x0000000648067224 */ /* 0x000fe200078e0205 */
[----:B------:R-:W-:Y:S04]  /*4b80*/  @!P0 SHF.R.U32.HI R2, RZ, R69, R2 ;  /* 0x00000045ff028219 */ /* 0x000fe80000011602 */
[----:B------:R-:W-:Y:S02]  /*4b90*/  @!P0 SEL R0, R3, R2, !P2 ;  /* 0x0000000203008207 */ /* 0x000fe40005000000 */
[----:B------:R-:W-:Y:S02]  /*4ba0*/  IADD3 R2, PT, PT, -R5, RZ, RZ ;  /* 0x000000ff05027210 */ /* 0x000fe40007ffe1ff */
[----:B------:R-:W-:Y:S01]  /*4bb0*/  @!P0 IADD3 R8, PT, PT, R15, -R0, RZ ;  /* 0x800000000f088210 */ /* 0x000fe20007ffe0ff */
[----:B------:R-:W-:Y:S02]  /*4bc0*/  @!P0 IMAD R0, R7, R6, R0 ;  /* 0x0000000607008224 */ /* 0x000fe400078e0200 */
[----:B------:R-:W-:Y:S02]  /*4bd0*/  IMAD R75, R70, R2, R75 ;  /* 0x00000002464b7224 */ /* 0x000fe400078e024b */
[----:B------:R-:W-:Y:S02]  /*4be0*/  @!P0 IMAD R5, R8, R72, R3 ;  /* 0x0000004808058224 */ /* 0x000fe400078e0203 */
[----:B------:R-:W-:Y:S04]  /*4bf0*/  @!P0 IMAD.MOV.U32 R3, RZ, RZ, R0 ;  /* 0x000000ffff038224 */ /* 0x000fe800078e0000 */
[----:B------:R-:W-:Y:S02]  /*4c00*/  IMAD R77, R3, R74, R77 ;  /* 0x0000004a034d7224 */ /* 0x000fe400078e024d */
[----:B------:R-:W-:Y:S07]  /*4c10*/  IMAD R75, R5, R70, R75 ;  /* 0x00000046054b7224 */ /* 0x000fee00078e024b */
.L_x_80:
[----:B-1----:R-:W-:Y:S01]  /*4c20*/  @!P1 ISETP.NE.AND P0, PT, R10, 0x1, PT ;  /* 0x000000010a00980c */ /* 0x002fe20003f05270 */
[----:B------:R-:W-:Y:S01]  /*4c30*/  @!P1 IMAD.HI.U32 R0, R77, R12, RZ ;  /* 0x0000000c4d009227 */ /* 0x000fe200078e00ff */
[----:B------:R-:W-:Y:S01]  /*4c40*/  @!P1 ISETP.NE.AND P2, PT, R9, 0x1, PT ;  /* 0x000000010900980c */ /* 0x000fe20003f45270 */
[----:B------:R-:W-:Y:S01]  /*4c50*/  ULOP3.LUT UP0, URZ, UR48, 0x1b0, URZ, 0xc0, !UPT ;  /* 0x000001b030ff7892 */ /* 0x000fe2000f80c0ff */
[----:B------:R-:W-:Y:S01]  /*4c60*/  R2UR UR42, R21 ;  /* 0x00000000152a72ca */ /* 0x000fe200000e0000 */
[----:B------:R-:W-:Y:S01]  /*4c70*/  @!P1 IMAD.HI.U32 R3, R75, R11, RZ ;  /* 0x0000000b4b039227 */ /* 0x000fe200078e00ff */
[----:B------:R-:W-:Y:S02]  /*4c80*/  @!P1 SHF.R.U32.HI R0, RZ, R13, R0 ;  /* 0x0000000dff009219 */ /* 0x000fe40000011600 */
[----:B------:R-:W-:Y:S01]  /*4c90*/  R2UR UR41, R20 ;  /* 0x00000000142972ca */ /* 0x000fe200000e0000 */
[----:B------:R-:W-:Y:S01]  /*4ca0*/  VIADD R195, R195, 0x1 ;  /* 0x00000001c3c37836 */ /* 0x000fe20000000000 */
[----:B------:R-:W-:Y:S02]  /*4cb0*/  @!P1 SHF.R.U32.HI R2, RZ, R14, R3 ;  /* 0x0000000eff029219 */ /* 0x000fe40000011603 */
[----:B------:R-:W-:Y:S02]  /*4cc0*/  @!P1 SEL R3, R77, R0, !P2 ;  /* 0x000000004d039207 */ /* 0x000fe40005000000 */
[----:B------:R-:W-:Y:S02]  /*4cd0*/  @!P1 SEL R2, R75, R2, !P0 ;  /* 0x000000024b029207 */ /* 0x000fe40004000000 */
[----:B------:R-:W-:Y:S01]  /*4ce0*/  @P4 SHF.R.U32.HI R179, RZ, 0x10, R17 ;  /* 0x00000010ffb34819 */ /* 0x000fe20000011611 */
[----:B------:R-:W-:Y:S02]  /*4cf0*/  USHF.L.U32 UR42, UR42, 0x7, URZ ;  /* 0x000000072a2a7899 */ /* 0x000fe400080006ff */
[----:B------:R-:W-:Y:S02]  /*4d00*/  @!P1 IMAD.IADD R0, R2, 0x1, -R3 ;  /* 0x0000000102009824 */ /* 0x000fe400078e0a03 */
[----:B------:R-:W-:Y:S01]  /*4d10*/  @!P1 IMAD.IADD R2, R3, 0x1, -R2 ;  /* 0x0000000103029824 */ /* 0x000fe200078e0a02 */
[----:B------:R-:W-:Y:S01]  /*4d20*/  USHF.L.U32 UR41, UR41, 0x7, URZ ;  /* 0x0000000729297899 */ /* 0x000fe200080006ff */
[----:B------:R-:W-:Y:S02]  /*4d30*/  @!P1 IMAD R77, R0, R9, R77 ;  /* 0x00000009004d9224 */ /* 0x000fe400078e024d */
[----:B------:R-:W-:Y:S01]  /*4d40*/  @!P1 IMAD R75, R2, R10, R75 ;  /* 0x0000000a024b9224 */ /* 0x000fe200078e024b */
[----:B------:R-:W-:Y:S08]  /*4d50*/  BRA.U !UP0, `(.L_x_81) ;  /* 0x0000000108407547 */ /* 0x000ff0000b800000 */
[----:B------:R-:W1:Y:S01]  /*4d60*/  LDCU.64 UR8, c[0x4][0x80] ;  /* 0x01001000ff0877ac */ /* 0x000e620008000a00 */
[----:B------:R-:W-:Y:S01]  /*4d70*/  MOV R3, 0x0 ;  /* 0x0000000000037802 */ /* 0x000fe20000000f00 */
[----:B------:R-:W-:Y:S02]  /*4d80*/  HFMA2 R12, -RZ, RZ, 0, 5.9604644775390625e-08 ;  /* 0x00000001ff0c7431 */ /* 0x000fe400000001ff */
[----:B------:R-:W-:Y:S02]  /*4d90*/  IMAD.MOV.U32 R8, RZ, RZ, 0x70 ;  /* 0x00000070ff087424 */ /* 0x000fe400078e00ff */
[----:B------:R-:W-:Y:S01]  /*4da0*/  IMAD.MOV.U32 R13, RZ, RZ, RZ ;  /* 0x000000ffff0d7224 */ /* 0x000fe200078e00ff */
[----:B------:R-:W2:Y:S01]  /*4db0*/  LDCU.64 UR6, c[0x4][0x88] ;  /* 0x01001100ff0677ac */ /* 0x000ea20008000a00 */
[----:B------:R-:W3:Y:S01]  /*4dc0*/  LDC.64 R2, c[0x4][R3] ;  /* 0x0100000003027b82 */ /* 0x000ee20000000a00 */
[----:B------:R-:W4:Y:S01]  /*4dd0*/  LDCU.64 UR4, c[0x4][0x8] ;  /* 0x01000100ff0477ac */ /* 0x000f220008000a00 */
[----:B-1----:R-:W-:Y:S01]  /*4de0*/  MOV R5, UR9 ;  /* 0x0000000900057c02 */ /* 0x002fe20008000f00 */
[----:B------:R-:W-:Y:S01]  /*4df0*/  IMAD.U32 R4, RZ, RZ, UR8 ;  /* 0x00000008ff047e24 */ /* 0x000fe2000f8e00ff */
[----:B--2---:R-:W-:Y:S01]  /*4e00*/  MOV R7, UR7 ;  /* 0x0000000700077c02 */ /* 0x004fe20008000f00 */
[----:B------:R-:W-:Y:S01]  /*4e10*/  IMAD.U32 R6, RZ, RZ, UR6 ;  /* 0x00000006ff067e24 */ /* 0x000fe2000f8e00ff */
[----:B----4-:R-:W-:Y:S01]  /*4e20*/  MOV R11, UR5 ;  /* 0x00000005000b7c02 */ /* 0x010fe20008000f00 */
[----:B------:R-:W-:Y:S02]  /*4e30*/  IMAD.U32 R10, RZ, RZ, UR4 ;  /* 0x00000004ff0a7e24 */ /* 0x000fe4000f8e00ff */
[----:B------:R-:W-:Y:S07]  /*4e40*/  LEPC R20, `(.L_x_81) ;  /* 0x000000001014794e */ /* 0x000fee0000000000 */
[----:B---3-5:R-:W-:Y:S05]  /*4e50*/  CALL.ABS.NOINC R2 ;  /* 0x0000000002007343 */ /* 0x028fea0003c00000 */
.L_x_81:
[----:B------:R-:W-:Y:S01]  /*4e60*/  LOP3.LUT P0, RZ, R192, 0x1b0, RZ, 0xc0, !PT ;  /* 0x000001b0c0ff7812 */ /* 0x000fe2000780c0ff */
[----:B------:R-:W-:Y:S11]  /*4e70*/  BSSY.RECONVERGENT B6, `(.L_x_82) ;  /* 0x0000013000067945 */ /* 0x000ff60003800200 */
[----:B------:R-:W-:Y:S01]  /*4e80*/  @!UPT UIADD3 URZ, UPT, UPT, URZ, URZ, URZ ;  /* 0x000000fffffff290 */ /* 0x000fe2000fffe0ff */
[----:B------:R-:W-:Y:S05]  /*4e90*/  @!P0 BRA `(.L_x_83) ;  /* 0x0000000000408947 */ /* 0x000fea0003800000 */
        /* <DEDUP_REMOVED lines=16> */
.L_x_83:
[----:B------:R-:W-:Y:S05]  /*4fa0*/  BSYNC.RECONVERGENT B6 ;  /* 0x0000000000067941 */ /* 0x000fea0003800200 */
.L_x_82:
[----:B------:R-:W-:Y:S01]  /*4fb0*/  ISETP.NE.U32.AND P4, PT, R166, RZ, PT ;  /* 0x000000ffa600720c */ /* 0x000fe20003f85070 */
[----:B------:R-:W-:Y:S01]  /*4fc0*/  UISETP.NE.AND UP2, UPT, UR50, URZ, UPT ;  /* 0x000000ff3200728c */ /* 0x000fe2000bf45270 */
[----:B------:R-:W-:Y:S01]  /*4fd0*/  ISETP.NE.U32.AND P2, PT, RZ, UR38, PT ;  /* 0x00000026ff007c0c */ /* 0x000fe2000bf45070 */
[----:B------:R-:W-:Y:S01]  /*4fe0*/  UISETP.NE.U32.AND UP1, UPT, UR44, URZ, UPT ;  /* 0x000000ff2c00728c */ /* 0x000fe2000bf25070 */
[----:B------:R-:W-:Y:S01]  /*4ff0*/  ISETP.NE.AND.EX P4, PT, R167, RZ, PT, P4 ;  /* 0x000000ffa700720c */ /* 0x000fe20003f85340 */
[----:B------:R-:W-:Y:S01]  /*5000*/  UPLOP3.LUT UP0, UPT, UPT, UPT, UPT, 0x40, 0x4 ;  /* 0x000000000004789c */ /* 0x000fe20003f0e870 */
[----:B------:R-:W-:Y:S01]  /*5010*/  ISETP.NE.AND.EX P2, PT, RZ, UR39, PT, P2 ;  /* 0x00000027ff007c0c */ /* 0x000fe2000bf45320 */
[----:B------:R-:W-:Y:S01]  /*5020*/  UISETP.NE.AND.EX UP1, UPT, UR45, URZ, UPT, UP1 ;  /* 0x000000ff2d00728c */ /* 0x000fe2000bf25310 */
[----:B------:R-:W-:Y:S04]  /*5030*/  PLOP3.LUT P1, PT, PT, PT, UP2, 0x80, 0x8 ;  /* 0x000000000008781c */ /* 0x000fe80003f2f028 */
[----:B------:R-:W-:Y:S06]  /*5040*/  @UP2 UPLOP3.LUT UP0, UPT, UPT, UPT, UP1, 0x80, 0x8 ;  /* 0x000000000008289c */ /* 0x000fec0003f0f010 */
[----:B------:R-:W-:Y:S01]  /*5050*/  PLOP3.LUT P0, PT, PT, PT, UP0, 0x80, 0x8 ;  /* 0x000000000008781c */ /* 0x000fe20003f0f008 */
[----:B------:R-:W-:Y:S01]  /*5060*/  @!UPT UIADD3 URZ, UPT, UPT, URZ, URZ, URZ ;  /* 0x000000fffffff290 */ /* 0x000fe2000fffe0ff */
[----:B------:R-:W-:Y:S11]  /*5070*/  BRA.U !UP1, `(.L_x_84) ;  /* 0x0000000109387547 */ /* 0x000ff6000b800000 */
[----:B------:R-:W-:Y:S01]  /*5080*/  UISETP.NE.U32.AND UP0, UPT, UR38, URZ, UPT ;  /* 0x000000ff2600728c */ /* 0x000fe2000bf05070 */
[----:B------:R-:W-:Y:S02]  /*5090*/  HFMA2 R0, -RZ, RZ, 0, 5.9604644775390625e-08 ;  /* 0x00000001ff007431 */ /* 0x000fe400000001ff */
[----:B------:R-:W-:Y:S01]  /*50a0*/  IMAD.MOV.U32 R171, RZ, RZ, 0x1 ;  /* 0x00000001ffab7424 */ /* 0x000fe200078e00ff */
[----:B------:R-:W-:Y:S06]  /*50b0*/  UISETP.NE.AND.EX UP0, UPT, UR39, URZ, UPT, UP0 ;  /* 0x000000ff2700728c */ /* 0x000fec000bf05300 */
[----:B------:R-:W-:Y:S05]  /*50c0*/  PLOP3.LUT P3, PT, PT, PT, UP0, 0x80, 0x8 ;  /* 0x000000000008781c */ /* 0x000fea0003f6f008 */
[----:B------:R-:W1:Y:S01]  /*50d0*/  @UP0 LDCU.64 UR6, c[0x0][0x888] ;  /* 0x00011100ff0607ac */ /* 0x000e620008000a00 */
[----:B------:R-:W-:Y:S07]  /*50e0*/  @UP0 UIMAD UR4, UR36, UR44, URZ ;  /* 0x0000002c240402a4 */ /* 0x000fee000f8e02ff */
[----:B------:R-:W-:Y:S01]  /*50f0*/  @!P3 PRMT R171, R0, 0x7610, R171 ;  /* 0x0000761000abb816 */ /* 0x000fe200000000ab */
[----:B-1----:R-:W-:Y:S03]  /*5100*/  @UP0 UIMAD.WIDE UR6, UR4, 0x4, UR6 ;  /* 0x00000004040608a5 */ /* 0x002fe6000f8e0206 */
[----:B------:R-:W1:Y:S03]  /*5110*/  @!UP0 LDCU UR4, c[0x0][0x880] ;  /* 0x00011000ff0487ac */ /* 0x000e660008000800 */
[----:B------:R-:W-:Y:S01]  /*5120*/  IMAD.U32 R2, RZ, RZ, UR6 ;  /* 0x00000006ff027e24 */ /* 0x000fe2000f8e00ff */
[----:B------:R-:W-:Y:S05]  /*5130*/  MOV R3, UR7 ;  /* 0x0000000700037c02 */ /* 0x000fea0008000f00 */
[----:B-----5:R2:W5:Y:S02]  /*5140*/  @P3 LDG.E R81, desc[UR46][R2.64] ;  /* 0x0000002e02513981 */ /* 0x020564000c1e1900 */
[----:B-12---:R-:W-:Y:S02]  /*5150*/  @!P3 IMAD.U32 R81, RZ, RZ, UR4 ;  /* 0x00000004ff51be24 */ /* 0x006fe4000f8e00ff */
.L_x_84:
[----:B------:R-:W-:Y:S05]  /*5160*/  @!P4 BRA `(.L_x_85) ;  /* 0x000000000020c947 */ /* 0x000fea0003800000 */
[----:B------:R-:W-:Y:S04]  /*5170*/  ISETP.NE.U32.AND P3, PT, R164, RZ, PT ;  /* 0x000000ffa400720c */ /* 0x000fe80003f65070 */
[----:B------:R-:W-:Y:S11]  /*5180*/  ISETP.NE.AND.EX P3, PT, R165, RZ, PT, P3 ;  /* 0x000000ffa500720c */ /* 0x000ff60003f65330 */
[----:B------:R-:W-:Y:S02]  /*5190*/  @!UPT UIADD3 URZ, UPT, UPT, URZ, URZ, URZ ;  /* 0x000000fffffff290 */ /* 0x000fe4000fffe0ff */
[----:B------:R-:W1:Y:S01]  /*51a0*/  @P3 LDC.64 R2, c[0x0][0x8a8] ;  /* 0x00022a00ff023b82 */ /* 0x000e620000000a00 */
[----:B------:R-:W-:Y:S04]  /*51b0*/  @P3 IMAD R0, R166, UR36, RZ ;  /* 0x00000024a6003c24 */ /* 0x000fe8000f8e02ff */
[----:B-1----:R-:W-:Y:S05]  /*51c0*/  @P3 IMAD.WIDE R2, R0, 0x4, R2 ;  /* 0x0000000400023825 */ /* 0x002fea00078e0202 */
[----:B-----5:R1:W5:Y:S02]  /*51d0*/  @P3 LDG.E R78, desc[UR46][R2.64] ;  /* 0x0000002e024e3981 */ /* 0x020364000c1e1900 */
[----:B-1----:R-:W2:Y:S02]  /*51e0*/  @!P3 LDC R78, c[0x0][0x8a0] ;  /* 0x00022800ff4ebb82 */ /* 0x002ea40000000800 */
.L_x_85:
[----:B-----5:R-:W-:Y:S01]  /*51f0*/  FSETP.NEU.AND P4, PT, R81, RZ, PT ;  /* 0x000000ff5100720b */ /* 0x020fe20003f8d000 */
[----:B------:R-:W-:Y:S01]  /*5200*/  BSSY B1, `(.L_x_86) ;  /* 0x0000047000017945 */ /* 0x000fe20003800000 */
[----:B------:R-:W-:Y:S01]  /*5210*/  SEL R5, RZ, 0xffffffff, P2 ;  /* 0xffffffffff057807 */ /* 0x000fe20001000000 */
[----:B------:R-:W-:Y:S01]  /*5220*/  IMAD.MOV.U32 R208, RZ, RZ, 0x1 ;  /* 0x00000001ffd07424 */ /* 0x000fe200078e00ff */
[----:B------:R-:W-:Y:S01]  /*5230*/  LOP3.LUT P3, RZ, R171, 0xff, RZ, 0xc0, !PT ;  /* 0x000000ffabff7812 */ /* 0x000fe2000786c0ff */
[C---:B------:R-:W-:Y:S01]  /*5240*/  IMAD R80, R76.reuse, 0x80, R79 ;  /* 0x000000804c507824 */ /* 0x040fe200078e024f */
[----:B------:R-:W-:Y:S02]  /*5250*/  @P1 SEL R0, RZ, 0xffffffff, P4 ;  /* 0xffffffffff001807 */ /* 0x000fe40002000000 */
[----:B------:R-:W-:Y:S02]  /*5260*/  CS2R R162, SRZ ;  /* 0x0000000000a27805 */ /* 0x000fe4000001ff00 */
[----:B------:R-:W-:Y:S02]  /*5270*/  LEA R3, R181, UR49, 0x3 ;  /* 0x00000031b5037c11 */ /* 0x000fe4000f8e18ff */
[----:B------:R-:W-:Y:S02]  /*5280*/  CS2R R160, SRZ ;  /* 0x0000000000a07805 */ /* 0x000fe4000001ff00 */
[----:B------:R-:W-:Y:S02]  /*5290*/  @P0 SEL R0, R5, R0, !P3 ;  /* 0x0000000005000207 */ /* 0x000fe40005800000 */
[----:B------:R-:W-:Y:S02]  /*52a0*/  CS2R R158, SRZ ;  /* 0x00000000009e7805 */ /* 0x000fe4000001ff00 */
[----:B------:R-:W-:Y:S02]  /*52b0*/  LEA R207, R76, UR49, 0x3 ;  /* 0x000000314ccf7c11 */ /* 0x000fe4000f8e18ff */
[----:B------:R-:W-:Y:S02]  /*52c0*/  CS2R R156, SRZ ;  /* 0x00000000009c7805 */ /* 0x000fe4000001ff00 */
[----:B------:R-:W-:Y:S02]  /*52d0*/  @P1 LOP3.LUT R0, R0, 0x1, RZ, 0xc0, !PT ;  /* 0x0000000100001812 */ /* 0x000fe400078ec0ff */
[----:B------:R-:W-:Y:S02]  /*52e0*/  CS2R R154, SRZ ;  /* 0x00000000009a7805 */ /* 0x000fe4000001ff00 */
[----:B------:R-:W-:Y:S02]  /*52f0*/  SHF.L.U32 R2, R183, 0x1f, RZ ;  /* 0x0000001fb7027819 */ /* 0x000fe400000006ff */
[----:B------:R-:W-:Y:S02]  /*5300*/  CS2R R152, SRZ ;  /* 0x0000000000987805 */ /* 0x000fe4000001ff00 */
[----:B------:R-:W-:Y:S02]  /*5310*/  ISETP.NE.U32.OR P6, PT, R0, 0x1, !P1 ;  /* 0x000000010000780c */ /* 0x000fe40004fc5470 */
[----:B------:R-:W-:Y:S02]  /*5320*/  CS2R R150, SRZ ;  /* 0x0000000000967805 */ /* 0x000fe4000001ff00 */
[----:B------:R-:W-:Y:S02]  /*5330*/  PLOP3.LUT P2, PT, PT, PT, UP1, 0x80, 0x8 ;  /* 0x000000000008781c */ /* 0x000fe40003f4f018 */
[----:B------:R-:W-:Y:S02]  /*5340*/  CS2R R148, SRZ ;  /* 0x0000000000947805 */ /* 0x000fe4000001ff00 */
[----:B------:R-:W-:Y:S02]  /*5350*/  SEL R0, RZ, 0xffffffff, P4 ;  /* 0xffffffffff007807 */ /* 0x000fe40002000000 */
[----:B------:R-:W-:Y:S03]  /*5360*/  P2R R184, PR, RZ, 0x40 ;  /* 0x00000040ffb87803 */ /* 0x000fe60000000000 */
[----:B------:R-:W-:Y:S04]  /*5370*/  @P6 SHF.L.U32 R4, R180, 0x1f, RZ ;  /* 0x0000001fb4046819 */ /* 0x000fe800000006ff */
[----:B------:R-:W-:Y:S01]  /*5380*/  @P2 SEL R0, R5, R0, !P3 ;  /* 0x0000000005002207 */ /* 0x000fe20005800000 */
[----:B------:R-:W1:Y:S03]  /*5390*/  @P6 SYNCS.PHASECHK.TRANS64.TRYWAIT P1, [R3+URZ+0x40], R4 ;  /* 0x00004004030065a7 */ /* 0x000e6600080211ff */
[----:B------:R-:W-:Y:S04]  /*53a0*/  LOP3.LUT R0, R0, 0x1, RZ, 0xc0, !PT ;  /* 0x0000000100007812 */ /* 0x000fe800078ec0ff */
[----:B------:R-:W-:Y:S04]  /*53b0*/  ISETP.NE.U32.AND P5, PT, R0, 0x1, PT ;  /* 0x000000010000780c */ /* 0x000fe80003fa5070 */
[----:B------:R-:W-:Y:S01]  /*53c0*/  P2R R209, PR, RZ, 0x20 ;  /* 0x00000020ffd17803 */ /* 0x000fe20000000000 */
[----:B------:R3:W4:Y:S01]  /*53d0*/  SYNCS.PHASECHK.TRANS64.TRYWAIT P0, [R207+URZ+0x90], R2 ;  /* 0x00009002cf0075a7 */ /* 0x00072200080011ff */
[----:B-1----:R-:W-:Y:S01]  /*53e0*/  @P6 SEL R208, RZ, 0x1, !P1 ;  /* 0x00000001ffd06807 */ /* 0x002fe20004800000 */
[----:B---3--:R-:W-:Y:S06]  /*53f0*/  @!P6 BRA `(.L_x_87) ;  /* 0x00000000009ce947 */ /* 0x008fec0003800000 */
[----:B------:R-:W-:Y:S01]  /*5400*/  @P5 IMAD R6, R181, 0x2000, R190 ;  /* 0x00002000b5065824 */ /* 0x000fe200078e02be */
[----:B------:R-:W-:Y:S01]  /*5410*/  ISETP.NE.AND P1, PT, R208, RZ, PT ;  /* 0x000000ffd000720c */ /* 0x000fe20003f25270 */
[----:B------:R-:W-:Y:S01]  /*5420*/  BSSY B0, `(.L_x_88) ;  /* 0x0000010000007945 */ /* 0x000fe20003800000 */
[----:B------:R-:W-:Y:S01]  /*5430*/  CS2R R150, SRZ ;  /* 0x0000000000967805 */ /* 0x000fe2000001ff00 */
[--C-:B------:R-:W-:Y:S01]  /*5440*/  @P5 IMAD R7, R191, -0x10, R6.reuse ;  /* 0xfffffff0bf075824 */ /* 0x100fe200078e0206 */
[----:B------:R-:W-:Y:S01]  /*5450*/  CS2R R148, SRZ ;  /* 0x0000000000947805 */ /* 0x000fe2000001ff00 */
[----:B------:R-:W-:Y:S01]  /*5460*/  @P5 IMAD R5, R189, -0x10, R6 ;  /* 0xfffffff0bd055824 */ /* 0x000fe200078e0206 */
[----:B------:R-:W-:Y:S01]  /*5470*/  CS2R R158, SRZ ;  /* 0x00000000009e7805 */ /* 0x000fe2000001ff00 */
[----:B------:R-:W-:Y:S01]  /*5480*/  @P5 IMAD R4, R188, 0x10, R7 ;  /* 0x00000010bc045824 */ /* 0x000fe200078e0207 */
[----:B------:R-:W-:Y:S02]  /*5490*/  CS2R R156, SRZ ;  /* 0x00000000009c7805 */ /* 0x000fe4000001ff00 */
[----:B------:R-:W-:Y:S02]  /*54a0*/  CS2R R154, SRZ ;  /* 0x00000000009a7805 */ /* 0x000fe4000001ff00 */
[----:B------:R-:W-:Y:S02]  /*54b0*/  CS2R R152, SRZ ;  /* 0x0000000000987805 */ /* 0x000fe4000001ff00 */
[----:B------:R-:W-:Y:S02]  /*54c0*/  CS2R R162, SRZ ;  /* 0x0000000000a27805 */ /* 0x000fe4000001ff00 */
[----:B------:R-:W-:Y:S01]  /*54d0*/  CS2R R160, SRZ ;  /* 0x0000000000a07805 */ /* 0x000fe2000001ff00 */
[----:B------:R-:W-:Y:S06]  /*54e0*/  @P1 BRA `(.L_x_89) ;  /* 0x00000000000c1947 */ /* 0x000fec0003800000 */
[----:B------:R-:W-:Y:S04]  /*54f0*/  SHF.L.U32 R0, R180, 0x1f, RZ ;  /* 0x0000001fb4007819 */ /* 0x000fe800000006ff */
[----:B------:R-:W1:Y:S02]  /*5500*/  SYNCS.PHASECHK.TRANS64.TRYWAIT P1, [R3+URZ+0x40], R0 ;  /* 0x00004000030075a7 */ /* 0x000e6400080211ff */
[----:B-1----:R-:W-:Y:S05]  /*5510*/  @!P1 BRA `(.L_x_90) ;  /* 0x0000003400209947 */ /* 0x002fea0003800000 */
.L_x_89:
[----:B------:R-:W-:Y:S05]  /*5520*/  BSYNC B0 ;  /* 0x0000000000007941 */ /* 0x000fea0003800000 */
.L_x_88:
[----:B------:R-:W-:Y:S01]  /*5530*/  ISETP.NE.AND P1, PT, R209, RZ, PT ;  /* 0x000000ffd100720c */ /* 0x000fe20003f25270 */
[----:B-1----:R-:W-:Y:S02]  /*5540*/  VIADD R3, R3, 0x50 ;  /* 0x0000005003037836 */ /* 0x002fe40000000000 */
[----:B------:R-:W-:Y:S02]  /*5550*/  IMAD.U32 R0, RZ, RZ, UR37 ;  /* 0x00000025ff007e24 */ /* 0x000fe4000f8e00ff */
[----:B------:R-:W-:Y:S03]  /*5560*/  VIADD R181, R181, 0x1 ;  /* 0x00000001b5b57836 */ /* 0x000fe60000000000 */
[----:B------:R-:W-:Y:S05]  /*5570*/  PRMT R0, R0, 0x654, R3 ;  /* 0x0000065400007816 */ /* 0x000fea0000000003 */
[----:B------:R1:W3:Y:S04]  /*5580*/  @P1 LDS.128 R148, [R6] ;  /* 0x0000000006941984 */ /* 0x0002e80000000c00 */
[----:B------:R1:W1:Y:S04]  /*5590*/  @P1 LDS.128 R156, [R5+0x20] ;  /* 0x00002000059c1984 */ /* 0x0002680000000c00 */
[----:B------:R1:W1:Y:S04]  /*55a0*/  @P1 LDS.128 R152, [R7+0x10] ;  /* 0x0000100007981984 */ /* 0x0002680000000c00 */
[----:B------:R1:W1:Y:S01]  /*55b0*/  @P1 LDS.128 R160, [R4+0x10] ;  /* 0x0000100004a01984 */ /* 0x0002620000000c00 */
[C---:B------:R-:W-:Y:S01]  /*55c0*/  ISETP.NE.AND P1, PT, R181.reuse, 0x2, PT ;  /* 0x00000002b500780c */ /* 0x040fe20003f25270 */
[----:B------:R-:W-:Y:S01]  /*55d0*/  @!PT LDS RZ, [RZ] ;  /* 0x00000000fffff984 */ /* 0x000fe20000000800 */
[----:B------:R-:W-:Y:S01]  /*55e0*/  @!PT LDS RZ, [RZ] ;  /* 0x00000000fffff984 */ /* 0x000fe20000000800 */
[----:B------:R-:W-:Y:S01]  /*55f0*/  @!PT LDS RZ, [RZ] ;  /* 0x00000000fffff984 */ /* 0x000fe20000000800 */
[----:B------:R-:W-:Y:S01]  /*5600*/  @!PT LDS RZ, [RZ] ;  /* 0x00000000fffff984 */ /* 0x000fe20000000800 */
[----:B------:R5:W-:Y:S06]  /*5610*/  MEMBAR.ALL.CTA ;  /* 0x0000000000007992 */ /* 0x000bec0000008000 */
[----:B-----5:R-:W5:Y:S01]  /*5620*/  FENCE.VIEW.ASYNC.S ;  /* 0x00000000000073c6 */ /* 0x020f620000000000 */
[----:B------:R-:W-:Y:S02]  /*5630*/  SEL R3, RZ, 0x1, P1 ;  /* 0x00000001ff037807 */ /* 0x000fe40000800000 */
[----:B------:R-:W-:Y:S02]  /*5640*/  SEL R181, R181, RZ, P1 ;  /* 0x000000ffb5b57207 */ /* 0x000fe40000800000 */
[----:B------:R-:W-:Y:S01]  /*5650*/  LOP3.LUT R180, R180, R3, RZ, 0x3c, !PT ;  /* 0x00000003b4b47212 */ /* 0x000fe200078e3cff */
[----:B-----5:R1:W-:Y:S06]  /*5660*/  SYNCS.ARRIVE.TRANS64.RED.A1T0 RZ, [R0+URZ], RZ ;  /* 0x000000ff00ff79a7 */ /* 0x0203ec00081004ff */
.L_x_87:
[----:B------:R-:W-:Y:S05]  /*5670*/  BSYNC B1 ;  /* 0x0000000000017941 */ /* 0x000fea0003800000 */
.L_x_86:
[----:B-1----:R-:W-:Y:S04]  /*5680*/  SHF.R.U32.HI R0, RZ, 0x15, R80 ;  /* 0x00000015ff007819 */ /* 0x002fe80000011650 */
[----:B------:R-:W-:Y:S01]  /*5690*/  LOP3.LUT P1, RZ, R0, 0x3, R173, 0x48, !PT ;  /* 0x0000000300ff7812 */ /* 0x000fe200078248ad */
[----:B------:R-:W-:Y:S01]  /*56a0*/  @!UPT UIADD3 URZ, UPT, UPT, URZ, URZ, URZ ;  /* 0x000000fffffff290 */ /* 0x000fe2000fffe0ff */
[----:B----4-:R-:W-:Y:S11]  /*56b0*/  @P0 BRA `(.L_x_91) ;  /* 0x0000000000080947 */ /* 0x010ff60003800000 */
[----:B------:R-:W1:Y:S02]  /*56c0*/  SYNCS.PHASECHK.TRANS64.TRYWAIT P0, [R207+URZ+0x90], R2 ;  /* 0x00009002cf0075a7 */ /* 0x000e6400080011ff */
[----:B-1----:R-:W-:Y:S05]  /*56d0*/  @!P0 BRA `(.L_x_92) ;  /* 0x0000003000c48947 */ /* 0x002fea0003800000 */
.L_x_91:
[----:B------:R-:W-:Y:S04]  /*56e0*/  BSSY.RECONVERGENT B6, `(.L_x_93) ;  /* 0x0000012000067945 */ /* 0x000fe80003800200 */
[----:B------:R-:W-:Y:S05]  /*56f0*/  @!P1 BRA `(.L_x_94) ;  /* 0x0000000000409947 */ /* 0x000fea0003800000 */
[----:B------:R-:W4:Y:S01]  /*5700*/  LDCU.64 UR8, c[0x4][0x70] ;  /* 0x01000e00ff0877ac */ /* 0x000f220008000a00 */
[----:B------:R-:W-:Y:S01]  /*5710*/  MOV R3, 0x0 ;  /* 0x0000000000037802 */ /* 0x000fe20000000f00 */
[----:B------:R-:W-:Y:S02]  /*5720*/  HFMA2 R12, -RZ, RZ, 0, 5.9604644775390625e-08 ;  /* 0x00000001ff0c7431 */ /* 0x000fe400000001ff */
[----:B------:R-:W-:Y:S02]  /*5730*/  IMAD.MOV.U32 R8, RZ, RZ, 0x192 ;  /* 0x00000192ff087424 */ /* 0x000fe400078e00ff */
[----:B------:R-:W-:Y:S01]  /*5740*/  IMAD.MOV.U32 R13, RZ, RZ, RZ ;  /* 0x000000ffff0d7224 */ /* 0x000fe200078e00ff */
[----:B------:R-:W5:Y:S01]  /*5750*/  LDCU.64 UR6, c[0x4][0x78] ;  /* 0x01000f00ff0677ac */ /* 0x000f620008000a00 */
[----:B-1----:R-:W1:Y:S01]  /*5760*/  LDC.64 R2, c[0x4][R3] ;  /* 0x0100000003027b82 */ /* 0x002e620000000a00 */
[----:B------:R-:W2:Y:S01]  /*5770*/  LDCU.64 UR4, c[0x4][0x10] ;  /* 0x01000200ff0477ac */ /* 0x000ea20008000a00 */
[----:B----4-:R-:W-:Y:S01]  /*5780*/  MOV R5, UR9 ;  /* 0x0000000900057c02 */ /* 0x010fe20008000f00 */
[----:B------:R-:W-:Y:S01]  /*5790*/  IMAD.U32 R4, RZ, RZ, UR8 ;  /* 0x00000008ff047e24 */ /* 0x000fe2000f8e00ff */
[----:B-----5:R-:W-:Y:S01]  /*57a0*/  MOV R7, UR7 ;  /* 0x0000000700077c02 */ /* 0x020fe20008000f00 */
[----:B------:R-:W-:Y:S01]  /*57b0*/  IMAD.U32 R6, RZ, RZ, UR6 ;  /* 0x00000006ff067e24 */ /* 0x000fe2000f8e00ff */
[----:B--2---:R-:W-:Y:S01]  /*57c0*/  MOV R11, UR5 ;  /* 0x00000005000b7c02 */ /* 0x004fe20008000f00 */
[----:B------:R-:W-:Y:S02]  /*57d0*/  IMAD.U32 R10, RZ, RZ, UR4 ;  /* 0x00000004ff0a7e24 */ /* 0x000fe4000f8e00ff */
[----:B------:R-:W-:Y:S07]  /*57e0*/  LEPC R20, `(.L_x_94) ;  /* 0x000000001014794e */ /* 0x000fee0000000000 */
[----:B-1-3--:R-:W-:Y:S05]  /*57f0*/  CALL.ABS.NOINC R2 ;  /* 0x0000000002007343 */ /* 0x00afea0003c00000 */
.L_x_94:
[----:B------:R-:W-:Y:S05]  /*5800*/  BSYNC.RECONVERGENT B6 ;  /* 0x0000000000067941 */ /* 0x000fea0003800200 */
.L_x_93:
[-C--:B---3--:R-:W-:Y:S01]  /*5810*/  F2FP.F16.E5M2.UNPACK_B R83, R148.reuse ;  /* 0x00000094ff53723e */ /* 0x088fe200020004ff */
[----:B------:R-:W-:Y:S05]  /*5820*/  WARPSYNC.ALL ;  /* 0x0000000000007948 */ /* 0x000fea0003800000 */
[----:B------:R-:W-:Y:S01]  /*5830*/  R2UR UR4, R80 ;  /* 0x00000000500472ca */ /* 0x000fe200000e0000 */
[--C-:B------:R-:W-:Y:S01]  /*5840*/  HADD2.F32 R82, -RZ, R83.reuse.H0_H0 ;  /* 0x20000053ff527230 */ /* 0x100fe20000004100 */
[----:B------:R-:W-:Y:S01]  /*5850*/  F2FP.F16.E5M2.UNPACK_B R85, R148.H1 ;  /* 0x00000094ff55723e */ /* 0x000fe200030004ff */
[----:B------:R-:W-:Y:S01]  /*5860*/  HADD2.F32 R83, -RZ, R83.H1_H1 ;  /* 0x30000053ff537230 */ /* 0x000fe20000004100 */
[-C--:B------:R-:W-:Y:S01]  /*5870*/  F2FP.F16.E5M2.UNPACK_B R87, R149.reuse ;  /* 0x00000095ff57723e */ /* 0x080fe200020004ff */
[----:B------:R-:W-:Y:S01]  /*5880*/  BSSY.RECONVERGENT B0, `(.L_x_95) ;  /* 0x000011d000007945 */ /* 0x000fe20003800200 */
[----:B------:R-:W-:Y:S01]  /*5890*/  F2FP.F16.E5M2.UNPACK_B R89, R149.H1 ;  /* 0x00000095ff59723e */ /* 0x000fe200030004ff */
[----:B------:R-:W-:Y:S01]  /*58a0*/  HADD2.F32 R84, -RZ, R85.H0_H0 ;  /* 0x20000055ff547230 */ /* 0x000fe20000004100 */
[-C--:B------:R-:W-:Y:S01]  /*58b0*/  F2FP.F16.E5M2.UNPACK_B R91, R150.reuse ;  /* 0x00000096ff5b723e */ /* 0x080fe200020004ff */
[----:B------:R-:W-:Y:S01]  /*58c0*/  HADD2.F32 R88, -RZ, R87.H1_H1 ;  /* 0x30000057ff587230 */ /* 0x000fe20000004100 */
[----:B------:R-:W-:Y:S01]  /*58d0*/  F2FP.F16.E5M2.UNPACK_B R93, R150.H1 ;  /* 0x00000096ff5d723e */ /* 0x000fe200030004ff */
[----:B------:R-:W-:Y:S01]  /*58e0*/  HADD2.F32 R86, -RZ, R85.H1_H1 ;  /* 0x30000055ff567230 */ /* 0x000fe20000004100 */
[-C--:B------:R-:W-:Y:S01]  /*58f0*/  F2FP.F16.E5M2.UNPACK_B R95, R151.reuse ;  /* 0x00000097ff5f723e */ /* 0x080fe200020004ff */
[----:B------:R-:W2:Y:S01]  /*5900*/  LDTM.x64 R4, tmem[UR4] ;  /* 0x00000004000479ee */ /* 0x000ea20008340000 */
[----:B------:R-:W-:Y:S01]  /*5910*/  F2FP.F16.E5M2.UNPACK_B R97, R151.H1 ;  /* 0x00000097ff61723e */ /* 0x000fe200030004ff */
[----:B------:R-:W-:Y:S01]  /*5920*/  HADD2.F32 R85, -RZ, R87.H0_H0 ;  /* 0x20000057ff557230 */ /* 0x000fe20000004100 */
[-C--:B------:R-:W-:Y:S01]  /*5930*/  F2FP.F16.E5M2.UNPACK_B R99, R152.reuse ;  /* 0x00000098ff63723e */ /* 0x080fe200020004ff */
[----:B------:R-:W-:Y:S01]  /*5940*/  HADD2.F32 R87, -RZ, R89.H0_H0 ;  /* 0x20000059ff577230 */ /* 0x000fe20000004100 */
[----:B------:R-:W-:Y:S01]  /*5950*/  F2FP.F16.E5M2.UNPACK_B R101, R152.H1 ;  /* 0x00000098ff65723e */ /* 0x000fe200030004ff */
[----:B------:R-:W-:Y:S01]  /*5960*/  HADD2.F32 R92, -RZ, R91.H1_H1 ;  /* 0x3000005bff5c7230 */ /* 0x000fe20000004100 */
[----:B------:R-:W-:Y:S01]  /*5970*/  ISETP.NE.AND P6, PT, R184, RZ, PT ;  /* 0x000000ffb800720c */ /* 0x000fe20003fc5270 */
[----:B------:R-:W-:Y:S01]  /*5980*/  HADD2.F32 R96, -RZ, R95.H1_H1 ;  /* 0x3000005fff607230 */ /* 0x000fe20000004100 */
[----:B------:R-:W-:Y:S01]  /*5990*/  SHF.L.U32 R211, R176, 0x4, RZ ;  /* 0x00000004b0d37819 */ /* 0x000fe200000006ff */
[----:B------:R-:W-:Y:S01]  /*59a0*/  HADD2.F32 R100, -RZ, R99.H1_H1 ;  /* 0x30000063ff647230 */ /* 0x000fe20000004100 */
[----:B------:R-:W-:Y:S01]  /*59b0*/  SHF.L.U32 R219, R175, 0x4, RZ ;  /* 0x00000004afdb7819 */ /* 0x000fe200000006ff */
[----:B------:R-:W-:Y:S01]  /*59c0*/  HADD2.F32 R90, -RZ, R89.H1_H1 ;  /* 0x30000059ff5a7230 */ /* 0x000fe20000004100 */
[C---:B------:R-:W-:Y:S01]  /*59d0*/  IADD3 R204, PT, PT, R190.reuse, R211, RZ ;  /* 0x000000d3becc7210 */ /* 0x040fe20007ffe0ff */
[----:B------:R-:W-:Y:S01]  /*59e0*/  HADD2.F32 R89, -RZ, R91.H0_H0 ;  /* 0x2000005bff597230 */ /* 0x000fe20000004100 */
[----:B------:R-:W-:Y:S01]  /*59f0*/  IADD3 R206, PT, PT, R190, R219, RZ ;  /* 0x000000dbbece7210 */ /* 0x000fe20007ffe0ff */
[--C-:B------:R-:W-:Y:S01]  /*5a00*/  HADD2.F32 R91, -RZ, R93.reuse.H0_H0 ;  /* 0x2000005dff5b7230 */ /* 0x100fe20000004100 */
[----:B------:R-:W-:Y:S01]  /*5a10*/  SHF.L.U32 R217, R188, 0x4, RZ ;  /* 0x00000004bcd97819 */ /* 0x000fe200000006ff */
[----:B------:R-:W-:Y:S01]  /*5a20*/  HADD2.F32 R94, -RZ, R93.H1_H1 ;  /* 0x3000005dff5e7230 */ /* 0x000fe20000004100 */
[-C--:B------:R-:W-:Y:S01]  /*5a30*/  F2FP.F16.E5M2.UNPACK_B R103, R153.reuse ;  /* 0x00000099ff67723e */ /* 0x080fe200020004ff */
[----:B------:R-:W-:Y:S01]  /*5a40*/  HADD2.F32 R93, -RZ, R95.H0_H0 ;  /* 0x2000005fff5d7230 */ /* 0x000fe20000004100 */
[----:B------:R-:W-:Y:S01]  /*5a50*/  IADD3 R205, PT, PT, R217, R204, RZ ;  /* 0x000000ccd9cd7210 */ /* 0x000fe20007ffe0ff */
[----:B------:R-:W-:Y:S01]  /*5a60*/  HADD2.F32 R95, -RZ, R97.H0_H0 ;  /* 0x20000061ff5f7230 */ /* 0x000fe20000004100 */
[----:B------:R-:W-:Y:S01]  /*5a70*/  F2FP.F16.E5M2.UNPACK_B R105, R153.H1 ;  /* 0x00000099ff69723e */ /* 0x000fe200030004ff */
[C---:B--2---:R-:W-:Y:S01]  /*5a80*/  FMUL R0, R78.reuse, R4 ;  /* 0x000000044e007220 */ /* 0x044fe20000400000 */
[C---:B-1----:R-:W-:Y:S01]  /*5a90*/  FMUL R2, R78.reuse, R5 ;  /* 0x000000054e027220 */ /* 0x042fe20000400000 */
[C---:B------:R-:W-:Y:S01]  /*5aa0*/  FMUL R4, R78.reuse, R8 ;  /* 0x000000084e047220 */ /* 0x040fe20000400000 */
[C---:B------:R-:W-:Y:S01]  /*5ab0*/  FMUL R5, R78.reuse, R9 ;  /* 0x000000094e057220 */ /* 0x040fe20000400000 */
[C---:B------:R-:W-:Y:S01]  /*5ac0*/  FFMA R0, R81.reuse, R82, R0 ;  /* 0x0000005251007223 */ /* 0x040fe20000000000 */
[C---:B------:R-:W-:Y:S01]  /*5ad0*/  FFMA R2, R81.reuse, R83, R2 ;  /* 0x0000005351027223 */ /* 0x040fe20000000002 */
[C---:B------:R-:W-:Y:S01]  /*5ae0*/  FMUL R8, R78.reuse, R12 ;  /* 0x0000000c4e087220 */ /* 0x040fe20000400000 */
[C---:B------:R-:W-:Y:S01]  /*5af0*/  FMUL R9, R78.reuse, R13 ;  /* 0x0000000d4e097220 */ /* 0x040fe20000400000 */
[C---:B------:R-:W-:Y:S01]  /*5b00*/  FMUL R12, R78.reuse, R16 ;  /* 0x000000104e0c7220 */ /* 0x040fe20000400000 */
[C---:B------:R-:W-:Y:S01]  /*5b10*/  FMUL R13, R78.reuse, R17 ;  /* 0x000000114e0d7220 */ /* 0x040fe20000400000 */
[C---:B------:R-:W-:Y:S01]  /*5b20*/  FMUL R16, R78.reuse, R20 ;  /* 0x000000144e107220 */ /* 0x040fe20000400000 */
[C---:B------:R-:W-:Y:S01]  /*5b30*/  FMUL R17, R78.reuse, R21 ;  /* 0x000000154e117220 */ /* 0x040fe20000400000 */
[----:B------:R-:W-:Y:S02]  /*5b40*/  HADD2.F32 R104, -RZ, R103.H1_H1 ;  /* 0x30000067ff687230 */ /* 0x000fe40000004100 */
[C---:B------:R-:W-:Y:S01]  /*5b50*/  FMUL R20, R78.reuse, R24 ;  /* 0x000000184e147220 */ /* 0x040fe20000400000 */
[C---:B------:R-:W-:Y:S01]  /*5b60*/  FMUL R21, R78.reuse, R25 ;  /* 0x000000194e157220 */ /* 0x040fe20000400000 */
[C---:B------:R-:W-:Y:S01]  /*5b70*/  FMUL R24, R78.reuse, R28 ;  /* 0x0000001c4e187220 */ /* 0x040fe20000400000 */
[C---:B------:R-:W-:Y:S01]  /*5b80*/  FMUL R25, R78.reuse, R29 ;  /* 0x0000001d4e197220 */ /* 0x040fe20000400000 */
[C---:B------:R-:W-:Y:S01]  /*5b90*/  FMUL R28, R78.reuse, R32 ;  /* 0x000000204e1c7220 */ /* 0x040fe20000400000 */
[C---:B------:R-:W-:Y:S01]  /*5ba0*/  FMUL R29, R78.reuse, R33 ;  /* 0x000000214e1d7220 */ /* 0x040fe20000400000 */
[C---:B------:R-:W-:Y:S01]  /*5bb0*/  FMUL R32, R78.reuse, R36 ;  /* 0x000000244e207220 */ /* 0x040fe20000400000 */
[----:B------:R-:W-:Y:S01]  /*5bc0*/  F2FP.F16.E5M2.UNPACK_B R107, R154 ;  /* 0x0000009aff6b723e */ /* 0x000fe200020004ff */
[C---:B------:R-:W-:Y:S01]  /*5bd0*/  FMUL R33, R78.reuse, R37 ;  /* 0x000000254e217220 */ /* 0x040fe20000400000 */
[C---:B------:R-:W-:Y:S01]  /*5be0*/  FMUL R36, R78.reuse, R40 ;  /* 0x000000284e247220 */ /* 0x040fe20000400000 */
[----:B------:R-:W-:Y:S01]  /*5bf0*/  F2FP.F16.E5M2.UNPACK_B R109, R154.H1 ;  /* 0x0000009aff6d723e */ /* 0x000fe200030004ff */
[C---:B------:R-:W-:Y:S01]  /*5c00*/  FMUL R37, R78.reuse, R41 ;  /* 0x000000294e257220 */ /* 0x040fe20000400000 */
[----:B------:R-:W-:Y:S02]  /*5c10*/  HADD2.F32 R108, -RZ, R107.H1_H1 ;  /* 0x3000006bff6c7230 */ /* 0x000fe40000004100 */
        /* <DEDUP_REMOVED lines=26> */
[C---:B------:R-:W-:Y:S01]  /*5dc0*/  FFMA R3, R81.reuse, R84, R3 ;  /* 0x0000005451037223 */ /* 0x040fe20000000003 */
[C---:B------:R-:W-:Y:S01]  /*5dd0*/  FFMA R7, R81.reuse, R86, R7 ;  /* 0x0000005651077223 */ /* 0x040fe20000000007 */
[----:B------:R-:W-:Y:S01]  /*5de0*/  F2FP.F16.E5M2.UNPACK_B R127, R159 ;  /* 0x0000009fff7f723e */ /* 0x000fe200020004ff */
[C---:B------:R-:W-:Y:S01]  /*5df0*/  FFMA R4, R81.reuse, R85, R4 ;  /* 0x0000005551047223 */ /* 0x040fe20000000004 */
[C---:B------:R-:W-:Y:S01]  /*5e00*/  FFMA R5, R81.reuse, R88, R5 ;  /* 0x0000005851057223 */ /* 0x040fe20000000005 */
[----:B------:R-:W-:Y:S01]  /*5e10*/  F2FP.F16.E5M2.UNPACK_B R129, R159.H1 ;  /* 0x0000009fff81723e */ /* 0x000fe200030004ff */
[----:B------:R-:W-:Y:S01]  /*5e20*/  FFMA R6, R81, R87, R6 ;  /* 0x0000005751067223 */ /* 0x000fe20000000006 */
[----:B------:R-:W-:Y:S01]  /*5e30*/  F2FP.SATFINITE.E5M2.F32.PACK_AB_MERGE_C R185, R7, R3, RZ ;  /* 0x0000000307b9723e */ /* 0x000fe200048060ff */
[----:B------:R-:W-:Y:S02]  /*5e40*/  HADD2.F32 R124, -RZ, R123.H1_H1 ;  /* 0x3000007bff7c7230 */ /* 0x000fe40000004100 */
[----:B------:R-:W-:Y:S01]  /*5e50*/  FMUL R11, R78, R11 ;  /* 0x0000000b4e0b7220 */ /* 0x000fe20000400000 */
[----:B------:R-:W-:Y:S01]  /*5e60*/  HADD2.F32 R128, -RZ, R127.H1_H1 ;  /* 0x3000007fff807230 */ /* 0x000fe20000004100 */
[----:B------:R-:W-:Y:S01]  /*5e70*/  F2FP.SATFINITE.E5M2.F32.PACK_AB_MERGE_C R184, R2, R0, R185 ;  /* 0x0000000002b8723e */ /* 0x000fe200048060b9 */
[C---:B------:R-:W-:Y:S01]  /*5e80*/  FMUL R10, R78.reuse, R14 ;  /* 0x0000000e4e0a7220 */ /* 0x040fe20000400000 */
[C---:B------:R-:W-:Y:S01]  /*5e90*/  FFMA R11, R81.reuse, R90, R11 ;  /* 0x0000005a510b7223 */ /* 0x040fe2000000000b */
[C---:B------:R-:W-:Y:S01]  /*5ea0*/  FFMA R8, R81.reuse, R89, R8 ;  /* 0x0000005951087223 */ /* 0x040fe20000000008 */
[----:B------:R-:W-:Y:S01]  /*5eb0*/  FFMA R9, R81, R92, R9 ;  /* 0x0000005c51097223 */ /* 0x000fe20000000009 */
[----:B------:R-:W-:Y:S01]  /*5ec0*/  F2FP.F16.E5M2.UNPACK_B R131, R160 ;  /* 0x000000a0ff83723e */ /* 0x000fe200020004ff */
[----:B------:R-:W-:Y:S01]  /*5ed0*/  HADD2.F32 R98, -RZ, R97.H1_H1 ;  /* 0x30000061ff627230 */ /* 0x000fe20000004100 */
[----:B------:R-:W-:Y:S01]  /*5ee0*/  F2FP.SATFINITE.E5M2.F32.PACK_AB_MERGE_C R186, R11, R6, RZ ;  /* 0x000000060bba723e */ /* 0x000fe200048060ff */
[----:B------:R-:W-:Y:S01]  /*5ef0*/  FFMA R10, R81, R91, R10 ;  /* 0x0000005b510a7223 */ /* 0x000fe2000000000a */
[----:B------:R-:W-:Y:S02]  /*5f00*/  HADD2.F32 R97, -RZ, R99.H0_H0 ;  /* 0x20000063ff617230 */ /* 0x000fe40000004100 */
[C---:B------:R-:W-:Y:S01]  /*5f10*/  FMUL R15, R78.reuse, R15 ;  /* 0x0000000f4e0f7220 */ /* 0x040fe20000400000 */
[----:B------:R-:W-:Y:S01]  /*5f20*/  F2FP.SATFINITE.E5M2.F32.PACK_AB_MERGE_C R185, R5, R4, R186 ;  /* 0x0000000405b9723e */ /* 0x000fe200048060ba */
[----:B------:R-:W-:Y:S02]  /*5f30*/  HADD2.F32 R132, -RZ, R131.H1_H1 ;  /* 0x30000083ff847230 */ /* 0x000fe40000004100 */
[C---:B------:R-:W-:Y:S01]  /*5f40*/  FMUL R14, R78.reuse, R18 ;  /* 0x000000124e0e7220 */ /* 0x040fe20000400000 */
[C---:B------:R-:W-:Y:S01]  /*5f50*/  FFMA R15, R81.reuse, R94, R15 ;  /* 0x0000005e510f7223 */ /* 0x040fe2000000000f */
[C---:B------:R-:W-:Y:S01]  /*5f60*/  FFMA R12, R81.reuse, R93, R12 ;  /* 0x0000005d510c7223 */ /* 0x040fe2000000000c */
[----:B------:R-:W-:Y:S01]  /*5f70*/  FFMA R13, R81, R96, R13 ;  /* 0x00000060510d7223 */ /* 0x000fe2000000000d */
[----:B------:R-:W-:Y:S01]  /*5f80*/  F2FP.F16.E5M2.UNPACK_B R133, R160.H1 ;  /* 0x000000a0ff85723e */ /* 0x000fe200030004ff */
[--C-:B------:R-:W-:Y:S01]  /*5f90*/  HADD2.F32 R99, -RZ, R101.reuse.H0_H0 ;  /* 0x20000065ff637230 */ /* 0x100fe20000004100 */
[----:B------:R-:W-:Y:S01]  /*5fa0*/  F2FP.SATFINITE.E5M2.F32.PACK_AB_MERGE_C R186, R15, R10, RZ ;  /* 0x0000000a0fba723e */ /* 0x000fe200048060ff */
[----:B------:R-:W-:Y:S01]  /*5fb0*/  FFMA R14, R81, R95, R14 ;  /* 0x0000005f510e7223 */ /* 0x000fe2000000000e */
[C---:B------:R-:W-:Y:S01]  /*5fc0*/  FMUL R19, R78.reuse, R19 ;  /* 0x000000134e137220 */ /* 0x040fe20000400000 */
[----:B------:R-:W-:Y:S01]  /*5fd0*/  HADD2.F32 R102, -RZ, R101.H1_H1 ;  /* 0x30000065ff667230 */ /* 0x000fe20000004100 */
[----:B------:R-:W-:Y:S01]  /*5fe0*/  F2FP.SATFINITE.E5M2.F32.PACK_AB_MERGE_C R186, R9, R8, R186 ;  /* 0x0000000809ba723e */ /* 0x000fe200048060ba */
[----:B------:R-:W-:Y:S02]  /*5ff0*/  HADD2.F32 R101, -RZ, R103.H0_H0 ;  /* 0x20000067ff657230 */ /* 0x000fe40000004100 */
[C---:B------:R-:W-:Y:S01]  /*6000*/  FFMA R19, R81.reuse, R98, R19 ;  /* 0x0000006251137223 */ /* 0x040fe20000000013 */
[C---:B------:R-:W-:Y:S01]  /*6010*/  FFMA R16, R81.reuse, R97, R16 ;  /* 0x0000006151107223 */ /* 0x040fe20000000010 */
[----:B------:R-:W-:Y:S01]  /*6020*/  FFMA R17, R81, R100, R17 ;  /* 0x0000006451117223 */ /* 0x000fe20000000011 */
[C---:B------:R-:W-:Y:S01]  /*6030*/  FMUL R18, R78.reuse, R22 ;  /* 0x000000164e127220 */ /* 0x040fe20000400000 */
[----:B------:R-:W-:Y:S01]  /*6040*/  F2FP.F16.E5M2.UNPACK_B R135, R161 ;  /* 0x000000a1ff87723e */ /* 0x000fe200020004ff */
        /* <DEDUP_REMOVED lines=10> */
[----:B------:R1:W-:Y:S01]  /*60f0*/  STS.128 [R172+UR49+0x4200], R184 ;  /* 0x004200b8ac007988 */ /* 0x0003e20008000c31 */
[----:B------:R-:W-:Y:S01]  /*6100*/  HADD2.F32 R136, -RZ, R135.H1_H1 ;  /* 0x30000087ff887230 */ /* 0x000fe20000004100 */
[----:B------:R-:W-:Y:S01]  /*6110*/  F2FP.SATFINITE.E5M2.F32.PACK_AB_MERGE_C R196, R23, R18, RZ ;  /* 0x0000001217c4723e */ /* 0x000fe200048060ff */
[C---:B------:R-:W-:Y:S01]  /*6120*/  FMUL R22, R78.reuse, R26 ;  /* 0x0000001a4e167220 */ /* 0x040fe20000400000 */
[C---:B------:R-:W-:Y:S01]  /*6130*/  FMUL R27, R78.reuse, R27 ;  /* 0x0000001b4e1b7220 */ /* 0x040fe20000400000 */
[--C-:B------:R-:W-:Y:S01]  /*6140*/  HADD2.F32 R107, -RZ, R109.reuse.H0_H0 ;  /* 0x2000006dff6b7230 */ /* 0x100fe20000004100 */
[----:B------:R-:W-:Y:S01]  /*6150*/  F2FP.SATFINITE.E5M2.F32.PACK_AB_MERGE_C R196, R17, R16, R196 ;  /* 0x0000001011c4723e */ /* 0x000fe200048060c4 */
[C---:B------:R-:W-:Y:S01]  /*6160*/  FFMA R22, R81.reuse, R103, R22 ;  /* 0x0000006751167223 */ /* 0x040fe20000000016 */
[C---:B------:R-:W-:Y:S01]  /*6170*/  FFMA R27, R81.reuse, R106, R27 ;  /* 0x0000006a511b7223 */ /* 0x040fe2000000001b */
[C---:B------:R-:W-:Y:S01]  /*6180*/  FFMA R24, R81.reuse, R105, R24 ;  /* 0x0000006951187223 */ /* 0x040fe20000000018 */
[----:B------:R-:W-:Y:S01]  /*6190*/  F2FP.F16.E5M2.UNPACK_B R137, R161.H1 ;  /* 0x000000a1ff89723e */ /* 0x000fe200030004ff */
[----:B------:R-:W-:Y:S02]  /*61a0*/  HADD2.F32 R110, -RZ, R109.H1_H1 ;  /* 0x3000006dff6e7230 */ /* 0x000fe40000004100 */
[----:B------:R-:W-:Y:S01]  /*61b0*/  FFMA R25, R81, R108, R25 ;  /* 0x0000006c51197223 */ /* 0x000fe20000000019 */
[----:B------:R-:W-:Y:S01]  /*61c0*/  F2FP.SATFINITE.E5M2.F32.PACK_AB_MERGE_C R197, R27, R22, RZ ;  /* 0x000000161bc5723e */ /* 0x000fe200048060ff */
[----:B------:R-:W-:Y:S02]  /*61d0*/  HADD2.F32 R109, -RZ, R111.H0_H0 ;  /* 0x2000006fff6d7230 */ /* 0x000fe40000004100 */
[C---:B------:R-:W-:Y:S01]  /*61e0*/  FMUL R26, R78.reuse, R30 ;  /* 0x0000001e4e1a7220 */ /* 0x040fe20000400000 */
[C---:B------:R-:W-:Y:S01]  /*61f0*/  FMUL R31, R78.reuse, R31 ;  /* 0x0000001f4e1f7220 */ /* 0x040fe20000400000 */
[--C-:B------:R-:W-:Y:S01]  /*6200*/  HADD2.F32 R111, -RZ, R113.reuse.H0_H0 ;  /* 0x20000071ff6f7230 */ /* 0x100fe20000004100 */
[----:B------:R-:W-:Y:S01]  /*6210*/  F2FP.SATFINITE.E5M2.F32.PACK_AB_MERGE_C R197, R21, R20, R197 ;  /* 0x0000001415c5723e */ /* 0x000fe200048060c5 */
[C---:B------:R-:W-:Y:S01]  /*6220*/  FFMA R26, R81.reuse, R107, R26 ;  /* 0x0000006b511a7223 */ /* 0x040fe2000000001a */
[C---:B------:R-:W-:Y:S01]  /*6230*/  FFMA R31, R81.reuse, R110, R31 ;  /* 0x0000006e511f7223 */ /* 0x040fe2000000001f */
[C---:B------:R-:W-:Y:S01]  /*6240*/  FFMA R28, R81.reuse, R109, R28 ;  /* 0x0000006d511c7223 */ /* 0x040fe2000000001c */
[----:B------:R-:W-:Y:S01]  /*6250*/  F2FP.F16.E5M2.UNPACK_B R139, R162 ;  /* 0x000000a2ff8b723e */ /* 0x000fe200020004ff */
[----:B------:R-:W-:Y:S02]  /*6260*/  HADD2.F32 R114, -RZ, R113.H1_H1 ;  /* 0x30000071ff727230 */ /* 0x000fe40000004100 */
[----:B------:R-:W-:Y:S01]  /*6270*/  FFMA R29, R81, R112, R29 ;  /* 0x00000070511d7223 */ /* 0x000fe2000000001d */
[----:B------:R-:W-:Y:S01]  /*6280*/  F2FP.SATFINITE.E5M2.F32.PACK_AB_MERGE_C R198, R31, R26, RZ ;  /* 0x0000001a1fc6723e */ /* 0x000fe200048060ff */
[----:B------:R-:W-:Y:S02]  /*6290*/  HADD2.F32 R113, -RZ, R115.H0_H0 ;  /* 0x20000073ff717230 */ /* 0x000fe40000004100 */
[C---:B------:R-:W-:Y:S01]  /*62a0*/  FMUL R30, R78.reuse, R34 ;  /* 0x000000224e1e7220 */ /* 0x040fe20000400000 */
[----:B------:R-:W-:Y:S01]  /*62b0*/  HADD2.F32 R140, -RZ, R139.H1_H1 ;  /* 0x3000008bff8c7230 */ /* 0x000fe20000004100 */
[----:B------:R-:W-:Y:S01]  /*62c0*/  F2FP.SATFINITE.E5M2.F32.PACK_AB_MERGE_C R198, R25, R24, R198 ;  /* 0x0000001819c6723e */ /* 0x000fe200048060c6 */
[C---:B------:R-:W-:Y:S01]  /*62d0*/  FMUL R35, R78.reuse, R35 ;  /* 0x000000234e237220 */ /* 0x040fe20000400000 */
[--C-:B------:R-:W-:Y:S02]  /*62e0*/  HADD2.F32 R115, -RZ, R117.reuse.H0_H0 ;  /* 0x20000075ff737230 */ /* 0x100fe40000004100 */
[C---:B------:R-:W-:Y:S01]  /*62f0*/  FFMA R30, R81.reuse, R111, R30 ;  /* 0x0000006f511e7223 */ /* 0x040fe2000000001e */
[----:B------:R-:W-:Y:S02]  /*6300*/  HADD2.F32 R118, -RZ, R117.H1_H1 ;  /* 0x30000075ff767230 */ /* 0x000fe40000004100 */
[C---:B------:R-:W-:Y:S01]  /*6310*/  FFMA R35, R81.reuse, R114, R35 ;  /* 0x0000007251237223 */ /* 0x040fe20000000023 */
[C---:B------:R-:W-:Y:S01]  /*6320*/  FFMA R32, R81.reuse, R113, R32 ;  /* 0x0000007151207223 */ /* 0x040fe20000000020 */
[----:B------:R-:W-:Y:S01]  /*6330*/  F2FP.F16.E5M2.UNPACK_B R141, R162.H1 ;  /* 0x000000a2ff8d723e */ /* 0x000fe200030004ff */
[----:B------:R-:W-:Y:S01]  /*6340*/  FFMA R33, R81, R116, R33 ;  /* 0x0000007451217223 */ /* 0x000fe20000000021 */
[----:B------:R-:W-:Y:S01]  /*6350*/  HADD2.F32 R117, -RZ, R119.H0_H0 ;  /* 0x20000077ff757230 */ /* 0x000fe20000004100 */
        /* <DEDUP_REMOVED lines=9> */
[----:B------:R1:W-:Y:S01]  /*63f0*/  STS.128 [R204+0x4010], R196 ;  /* 0x004010c4cc007388 */ /* 0x0003e20000000c00 */
[----:B------:R-:W-:Y:S01]  /*6400*/  FFMA R37, R81, R120, R37 ;  /* 0x0000007851257223 */ /* 0x000fe20000000025 */
[----:B------:R-:W-:Y:S01]  /*6410*/  F2FP.SATFINITE.E5M2.F32.PACK_AB_MERGE_C R200, R39, R34, RZ ;  /* 0x0000002227c8723e */ /* 0x000fe200048060ff */
[----:B------:R-:W-:Y:S02]  /*6420*/  HADD2.F32 R122, -RZ, R121.H1_H1 ;  /* 0x30000079ff7a7230 */ /* 0x000fe40000004100 */
[C---:B------:R-:W-:Y:S01]  /*6430*/  FMUL R38, R78.reuse, R42 ;  /* 0x0000002a4e267220 */ /* 0x040fe20000400000 */
[----:B------:R-:W-:Y:S01]  /*6440*/  HADD2.F32 R121, -RZ, R123.H0_H0 ;  /* 0x2000007bff797230 */ /* 0x000fe20000004100 */
[----:B------:R-:W-:Y:S01]  /*6450*/  F2FP.SATFINITE.E5M2.F32.PACK_AB_MERGE_C R200, R33, R32, R200 ;  /* 0x0000002021c8723e */ /* 0x000fe200048060c8 */
[----:B------:R-:W-:Y:S02]  /*6460*/  HADD2.F32 R144, -RZ, R143.H1_H1 ;  /* 0x3000008fff907230 */ /* 0x000fe40000004100 */
[C---:B------:R-:W-:Y:S01]  /*6470*/  FFMA R38, R81.reuse, R119, R38 ;  /* 0x0000007751267223 */ /* 0x040fe20000000026 */
[C---:B------:R-:W-:Y:S01]  /*6480*/  FMUL R43, R78.reuse, R43 ;  /* 0x0000002b4e2b7220 */ /* 0x040fe20000400000 */
[--C-:B------:R-:W-:Y:S02]  /*6490*/  HADD2.F32 R123, -RZ, R125.reuse.H0_H0 ;  /* 0x2000007dff7b7230 */ /* 0x100fe40000004100 */
[C---:B------:R-:W-:Y:S01]  /*64a0*/  FMUL R42, R78.reuse, R46 ;  /* 0x0000002e4e2a7220 */ /* 0x040fe20000400000 */
[----:B------:R-:W-:Y:S02]  /*64b0*/  HADD2.F32 R126, -RZ, R125.H1_H1 ;  /* 0x3000007dff7e7230 */ /* 0x000fe40000004100 */
[C---:B------:R-:W-:Y:S01]  /*64c0*/  FFMA R43, R81.reuse, R122, R43 ;  /* 0x0000007a512b7223 */ /* 0x040fe2000000002b */
[----:B------:R-:W-:Y:S01]  /*64d0*/  F2FP.F16.E5M2.UNPACK_B R145, R163.H1 ;  /* 0x000000a3ff91723e */ /* 0x000fe200030004ff */
[C---:B------:R-:W-:Y:S01]  /*64e0*/  FFMA R40, R81.reuse, R121, R40 ;  /* 0x0000007951287223 */ /* 0x040fe20000000028 */
[----:B------:R-:W-:Y:S01]  /*64f0*/  FFMA R41, R81, R124, R41 ;  /* 0x0000007c51297223 */ /* 0x000fe20000000029 */
[----:B------:R-:W-:Y:S01]  /*6500*/  ISETP.NE.AND P0, PT, R193, RZ, PT ;  /* 0x000000ffc100720c */ /* 0x000fe20003f05270 */
[----:B------:R-:W-:Y:S01]  /*6510*/  HADD2.F32 R125, -RZ, R127.H0_H0 ;  /* 0x2000007fff7d7230 */ /* 0x000fe20000004100 */
[----:B------:R-:W-:Y:S01]  /*6520*/  F2FP.SATFINITE.E5M2.F32.PACK_AB_MERGE_C R201, R43, R38, RZ ;  /* 0x000000262bc9723e */ /* 0x000fe200048060ff */
[----:B------:R-:W-:Y:S01]  /*6530*/  FFMA R42, R81, R123, R42 ;  /* 0x0000007b512a7223 */ /* 0x000fe2000000002a */
[C---:B------:R-:W-:Y:S01]  /*6540*/  FMUL R47, R78.reuse, R47 ;  /* 0x0000002f4e2f7220 */ /* 0x040fe20000400000 */
[--C-:B------:R-:W-:Y:S01]  /*6550*/  HADD2.F32 R127, -RZ, R129.reuse.H0_H0 ;  /* 0x20000081ff7f7230 */ /* 0x100fe20000004100 */
[----:B------:R-:W-:Y:S01]  /*6560*/  F2FP.SATFINITE.E5M2.F32.PACK_AB_MERGE_C R201, R37, R36, R201 ;  /* 0x0000002425c9723e */ /* 0x000fe200048060c9 */
[----:B------:R-:W-:Y:S02]  /*6570*/  HADD2.F32 R130, -RZ, R129.H1_H1 ;  /* 0x30000081ff827230 */ /* 0x000fe40000004100 */
[C---:B------:R-:W-:Y:S01]  /*6580*/  FFMA R47, R81.reuse, R126, R47 ;  /* 0x0000007e512f7223 */ /* 0x040fe2000000002f */
[C---:B------:R-:W-:Y:S01]  /*6590*/  FFMA R44, R81.reuse, R125, R44 ;  /* 0x0000007d512c7223 */ /* 0x040fe2000000002c */
[C---:B------:R-:W-:Y:S01]  /*65a0*/  FFMA R45, R81.reuse, R128, R45 ;  /* 0x00000080512d7223 */ /* 0x040fe2000000002d */
[----:B------:R-:W-:Y:S02]  /*65b0*/  HADD2.F32 R129, -RZ, R131.H0_H0 ;  /* 0x20000083ff817230 */ /* 0x000fe40000004100 */
[C---:B------:R-:W-:Y:S01]  /*65c0*/  FMUL R46, R78.reuse, R50 ;  /* 0x000000324e2e7220 */ /* 0x040fe20000400000 */
[C---:B------:R-:W-:Y:S01]  /*65d0*/  FMUL R51, R78.reuse, R51 ;  /* 0x000000334e337220 */ /* 0x040fe20000400000 */
[--C-:B------:R-:W-:Y:S02]  /*65e0*/  HADD2.F32 R131, -RZ, R133.reuse.H0_H0 ;  /* 0x20000085ff837230 */ /* 0x100fe40000004100 */
[C---:B------:R-:W-:Y:S01]  /*65f0*/  FMUL R50, R78.reuse, R54 ;  /* 0x000000364e327220 */ /* 0x040fe20000400000 */
[C---:B------:R-:W-:Y:S01]  /*6600*/  FFMA R46, R81.reuse, R127, R46 ;  /* 0x0000007f512e7223 */ /* 0x040fe2000000002e */
[----:B------:R-:W-:Y:S02]  /*6610*/  HADD2.F32 R134, -RZ, R133.H1_H1 ;  /* 0x30000085ff867230 */ /* 0x000fe40000004100 */
[C---:B------:R-:W-:Y:S01]  /*6620*/  FFMA R51, R81.reuse, R130, R51 ;  /* 0x0000008251337223 */ /* 0x040fe20000000033 */
[----:B------:R-:W-:Y:S02]  /*6630*/  HADD2.F32 R133, -RZ, R135.H0_H0 ;  /* 0x20000087ff857230 */ /* 0x000fe40000004100 */
[C---:B------:R-:W-:Y:S01]  /*6640*/  FMUL R55, R78.reuse, R55 ;  /* 0x000000374e377220 */ /* 0x040fe20000400000 */
[C---:B------:R-:W-:Y:S01]  /*6650*/  FFMA R48, R81.reuse, R129, R48 ;  /* 0x0000008151307223 */ /* 0x040fe20000000030 */
[C---:B------:R-:W-:Y:S01]  /*6660*/  FFMA R49, R81.reuse, R132, R49 ;  /* 0x0000008451317223 */ /* 0x040fe20000000031 */
[--C-:B------:R-:W-:Y:S02]  /*6670*/  HADD2.F32 R135, -RZ, R137.reuse.H0_H0 ;  /* 0x20000089ff877230 */ /* 0x100fe40000004100 */
[C---:B------:R-:W-:Y:S01]  /*6680*/  FFMA R50, R81.reuse, R131, R50 ;  /* 0x0000008351327223 */ /* 0x040fe20000000032 */
[----:B------:R-:W-:Y:S02]  /*6690*/  HADD2.F32 R138, -RZ, R137.H1_H1 ;  /* 0x30000089ff8a7230 */ /* 0x000fe40000004100 */
[C---:B------:R-:W-:Y:S01]  /*66a0*/  FMUL R54, R78.reuse, R58 ;  /* 0x0000003a4e367220 */ /* 0x040fe20000400000 */
[----:B------:R-:W-:Y:S02]  /*66b0*/  HADD2.F32 R137, -RZ, R139.H0_H0 ;  /* 0x2000008bff897230 */ /* 0x000fe40000004100 */
[C---:B------:R-:W-:Y:S01]  /*66c0*/  FFMA R55, R81.reuse, R134, R55 ;  /* 0x0000008651377223 */ /* 0x040fe20000000037 */
        /* <DEDUP_REMOVED lines=16> */
[----:B------:R-:W-:Y:S01]  /*67d0*/  FFMA R63, R81, R142, R63 ;  /* 0x0000008e513f7223 */ /* 0x000fe2000000003f */
[----:B------:R-:W-:Y:S01]  /*67e0*/  FMUL R67, R78, R67 ;  /* 0x000000434e437220 */ /* 0x000fe20000400000 */
[----:B------:R-:W-:Y:S01]  /*67f0*/  F2FP.SATFINITE.E5M2.F32.PACK_AB_MERGE_C R202, R47, R42, RZ ;  /* 0x0000002a2fca723e */ /* 0x000fe200048060ff */
[----:B------:R-:W-:Y:S01]  /*6800*/  FFMA R60, R81, R141, R60 ;  /* 0x0000008d513c7223 */ /* 0x000fe2000000003c */
[----:B------:R-:W-:Y:S01]  /*6810*/  F2FP.SATFINITE.E5M2.F32.PACK_AB_MERGE_C R203, R51, R46, RZ ;  /* 0x0000002e33cb723e */ /* 0x000fe200048060ff */
[C---:B------:R-:W-:Y:S01]  /*6820*/  FFMA R61, R81.reuse, R144, R61 ;  /* 0x00000090513d7223 */ /* 0x040fe2000000003d */
[C---:B------:R-:W-:Y:S01]  /*6830*/  FFMA R62, R81.reuse, R143, R62 ;  /* 0x0000008f513e7223 */ /* 0x040fe2000000003e */
[----:B------:R-:W-:Y:S01]  /*6840*/  FFMA R67, R81, R146, R67 ;  /* 0x0000009251437223 */ /* 0x000fe20000000043 */
[----:B------:R-:W-:Y:S02]  /*6850*/  F2FP.SATFINITE.E5M2.F32.PACK_AB_MERGE_C R202, R41, R40, R202 ;  /* 0x0000002829ca723e */ /* 0x000fe400048060ca */
[----:B------:R-:W-:Y:S02]  /*6860*/  F2FP.SATFINITE.E5M2.F32.PACK_AB_MERGE_C R203, R45, R44, R203 ;  /* 0x0000002c2dcb723e */ /* 0x000fe400048060cb */
[----:B------:R-:W-:Y:S02]  /*6870*/  F2FP.SATFINITE.E5M2.F32.PACK_AB_MERGE_C R212, R55, R50, RZ ;  /* 0x0000003237d4723e */ /* 0x000fe400048060ff */
[----:B------:R-:W-:Y:S01]  /*6880*/  F2FP.SATFINITE.E5M2.F32.PACK_AB_MERGE_C R213, R59, R54, RZ ;  /* 0x000000363bd5723e */ /* 0x000fe200048060ff */
[----:B------:R1:W-:Y:S01]  /*6890*/  STS.128 [R206+0x4020], R200 ;  /* 0x004020c8ce007388 */ /* 0x0003e20000000c00 */
[----:B------:R-:W-:Y:S02]  /*68a0*/  F2FP.SATFINITE.E5M2.F32.PACK_AB_MERGE_C R214, R63, R58, RZ ;  /* 0x0000003a3fd6723e */ /* 0x000fe400048060ff */
[----:B------:R-:W-:Y:S02]  /*68b0*/  F2FP.SATFINITE.E5M2.F32.PACK_AB_MERGE_C R215, R67, R62, RZ ;  /* 0x0000003e43d7723e */ /* 0x000fe400048060ff */
[----:B------:R-:W-:Y:S02]  /*68c0*/  F2FP.SATFINITE.E5M2.F32.PACK_AB_MERGE_C R212, R49, R48, R212 ;  /* 0x0000003031d4723e */ /* 0x000fe400048060d4 */
[----:B------:R-:W-:Y:S02]  /*68d0*/  F2FP.SATFINITE.E5M2.F32.PACK_AB_MERGE_C R213, R53, R52, R213 ;  /* 0x0000003435d5723e */ /* 0x000fe400048060d5 */
[----:B------:R-:W-:Y:S02]  /*68e0*/  F2FP.SATFINITE.E5M2.F32.PACK_AB_MERGE_C R214, R57, R56, R214 ;  /* 0x0000003839d6723e */ /* 0x000fe400048060d6 */
[----:B------:R-:W-:Y:S02]  /*68f0*/  F2FP.SATFINITE.E5M2.F32.PACK_AB_MERGE_C R215, R61, R60, R215 ;  /* 0x0000003c3dd7723e */ /* 0x000fe400048060d7 */
[----:B------:R-:W-:Y:S02]  /*6900*/  LEA R210, R181, UR49, 0x3 ;  /* 0x00000031b5d27c11 */ /* 0x000fe4000f8e18ff */
[----:B------:R-:W-:Y:S01]  /*6910*/  @P6 SHF.L.U32 R221, R180, 0x1f, RZ ;  /* 0x0000001fb4dd6819 */ /* 0x000fe200000006ff */
[----:B------:R1:W-:Y:S01]  /*6920*/  STS.128 [R205+0x4010], R212 ;  /* 0x004010d4cd007388 */ /* 0x0003e20000000c00 */
[----:B------:R-:W-:Y:S01]  /*6930*/  @!PT LDS RZ, [RZ] ;  /* 0x00000000fffff984 */ /* 0x000fe20000000800 */
[----:B------:R-:W-:Y:S01]  /*6940*/  @!PT LDS RZ, [RZ] ;  /* 0x00000000fffff984 */ /* 0x000fe20000000800 */
[----:B------:R-:W-:Y:S01]  /*6950*/  @!PT LDS RZ, [RZ] ;  /* 0x00000000fffff984 */ /* 0x000fe20000000800 */
[----:B------:R-:W-:Y:S01]  /*6960*/  @!PT LDS RZ, [RZ] ;  /* 0x00000000fffff984 */ /* 0x000fe20000000800 */
[----:B------:R2:W-:Y:S07]  /*6970*/  MEMBAR.ALL.CTA ;  /* 0x0000000000007992 */ /* 0x0005ee0000008000 */
[----:B--2---:R-:W2:Y:S02]  /*6980*/  FENCE.VIEW.ASYNC.S ;  /* 0x00000000000073c6 */ /* 0x004ea40000000000 */
[----:B--2---:R-:W-:Y:S06]  /*6990*/  BAR.SYNC.DEFER_BLOCKING 0x1, 0x80 ;  /* 0x0042000000007b1d */ /* 0x004fec0000010000 */
[----:B------:R-:W-:Y:S05]  /*69a0*/  @P0 BRA `(.L_x_96) ;  /* 0x0000000000280947 */ /* 0x000fea0003800000 */
[----:B------:R-:W-:Y:S02]  /*69b0*/  UIADD3 UR4, UPT, UPT, UR49, 0x4200, URZ ;  /* 0x0000420031047890 */ /* 0x000fe4000fffe0ff */
[----:B------:R-:W-:Y:S01]  /*69c0*/  UIADD3 UR6, UP0, UPT, UR52, 0x680, URZ ;  /* 0x0000068034067890 */ /* 0x000fe2000ff1e0ff */
[----:B------:R-:W-:Y:S03]  /*69d0*/  UMOV UR43, UR36 ;  /* 0x00000024002b7c82 */ /* 0x000fe60008000000 */
[----:B------:R-:W-:Y:S01]  /*69e0*/  MOV R192, UR4 ;  /* 0x0000000400c07c02 */ /* 0x000fe20008000f00 */
[----:B------:R-:W-:Y:S03]  /*69f0*/  UIADD3.X UR7, UPT, UPT, URZ, UR53, URZ, UP0, !UPT ;  /* 0x00000035ff077290 */ /* 0x000fe600087fe4ff */
[----:B------:R-:W-:Y:S11]  /*6a00*/  R2UR UR40, R192 ;  /* 0x00000000c02872ca */ /* 0x000ff600000e0000 */
[----:B------:R-:W-:Y:S02]  /*6a10*/  @!UPT UIADD3 URZ, UPT, UPT, URZ, URZ, URZ ;  /* 0x000000fffffff290 */ /* 0x000fe4000fffe0ff */
[----:B------:R2:W-:Y:S01]  /*6a20*/  UTMASTG.3D [UR40], [UR6] ;  /* 0x00000028060073b5 */ /* 0x0005e20008010000 */
[----:B------:R0:W-:Y:S01]  /*6a30*/  UTMACMDFLUSH ;  /* 0x00000000000079b7 */ /* 0x0001e20000000000 */
[----:B--2---:R-:W-:Y:S04]  /*6a40*/  DEPBAR.LE SB0, 0x1 ;  /* 0x000080400000791a */ /* 0x004fe80000000000 */
.L_x_96:
[----:B------:R-:W-:Y:S05]  /*6a50*/  BSYNC.RECONVERGENT B0 ;  /* 0x0000000000007941 */ /* 0x000fea0003800200 */
.L_x_95:
[----:B------:R-:W-:Y:S06]  /*6a60*/  BAR.SYNC.DEFER_BLOCKING 0x1, 0x80 ;  /* 0x0042000000007b1d */ /* 0x000fec0000010000 */
[----:B------:R-:W2:Y:S01]  /*6a70*/  @P6 SYNCS.PHASECHK.TRANS64.TRYWAIT P0, [R210+URZ+0x40], R221 ;  /* 0x000040ddd20065a7 */ /* 0x000ea200080011ff */
[----:B------:R-:W-:Y:S01]  /*6a80*/  BSSY B1, `(.L_x_97) ;  /* 0x0000023000017945 */ /* 0x000fe20003800000 */
[----:B--2---:R-:W-:Y:S03]  /*6a90*/  @P6 SEL R208, RZ, 0x1, !P0 ;  /* 0x00000001ffd06807 */ /* 0x004fe60004000000 */
[----:B------:R-:W-:Y:S05]  /*6aa0*/  @!P6 BRA `(.L_x_98) ;  /* 0x000000000080e947 */ /* 0x000fea0003800000 */
[----:B------:R-:W-:Y:S01]  /*6ab0*/  ISETP.NE.AND P1, PT, R209, RZ, PT ;  /* 0x000000ffd100720c */ /* 0x000fe20003f25270 */
[----:B------:R-:W-:Y:S01]  /*6ac0*/  BSSY B0, `(.L_x_99) ;  /* 0x000000a000007945 */ /* 0x000fe20003800000 */
[----:B------:R-:W-:Y:S11]  /*6ad0*/  ISETP.NE.AND P0, PT, R208, RZ, PT ;  /* 0x000000ffd000720c */ /* 0x000ff60003f05270 */
[----:B------:R-:W-:Y:S04]  /*6ae0*/  @P1 IMAD R0, R181, 0x2000, R190 ;  /* 0x00002000b5001824 */ /* 0x000fe800078e02be */
[C---:B------:R-:W-:Y:S01]  /*6af0*/  @P1 IMAD.IADD R2, R0.reuse, 0x1, R211 ;  /* 0x0000000100021824 */ /* 0x040fe200078e02d3 */
[----:B------:R-:W-:Y:S03]  /*6b00*/  @P1 IADD3 R219, PT, PT, R0, R219, RZ ;  /* 0x000000db00db1210 */ /* 0x000fe60007ffe0ff */
[----:B------:R-:W-:Y:S01]  /*6b10*/  @P1 IMAD.IADD R217, R217, 0x1, R2 ;  /* 0x00000001d9d91824 */ /* 0x000fe200078e0202 */
[----:B------:R-:W-:Y:S06]  /*6b20*/  @P0 BRA `(.L_x_100) ;  /* 0x00000000000c0947 */ /* 0x000fec0003800000 */
[----:B------:R-:W-:Y:S04]  /*6b30*/  SHF.L.U32 R3, R180, 0x1f, RZ ;  /* 0x0000001fb4037819 */ /* 0x000fe800000006ff */
[----:B------:R-:W2:Y:S02]  /*6b40*/  SYNCS.PHASECHK.TRANS64.TRYWAIT P0, [R210+URZ+0x40], R3 ;  /* 0x00004003d20075a7 */ /* 0x000ea400080011ff */
[----:B--2---:R-:W-:Y:S05]  /*6b50*/  @!P0 BRA `(.L_x_101) ;  /* 0x0000001c00b88947 */ /* 0x004fea0003800000 */
.L_x_100:
[----:B------:R-:W-:Y:S05]  /*6b60*/  BSYNC B0 ;  /* 0x0000000000007941 */ /* 0x000fea0003800000 */
.L_x_99:
[----:B------:R-:W-:Y:S01]  /*6b70*/  ISETP.NE.AND P0, PT, R209, RZ, PT ;  /* 0x000000ffd100720c */ /* 0x000fe20003f05270 */
[----:B--2---:R-:W-:Y:S02]  /*6b80*/  VIADD R210, R210, 0x50 ;  /* 0x00000050d2d27836 */ /* 0x004fe40000000000 */
[----:B------:R-:W-:Y:S02]  /*6b90*/  IMAD.U32 R3, RZ, RZ, UR37 ;  /* 0x00000025ff037e24 */ /* 0x000fe4000f8e00ff */
[----:B------:R-:W-:Y:S03]  /*6ba0*/  VIADD R181, R181, 0x1 ;  /* 0x00000001b5b57836 */ /* 0x000fe60000000000 */
[----:B------:R-:W-:Y:S05]  /*6bb0*/  PRMT R3, R3, 0x654, R210 ;  /* 0x0000065403037816 */ /* 0x000fea00000000d2 */
[----:B------:R2:W3:Y:S04]  /*6bc0*/  @P0 LDS.128 R148, [R0] ;  /* 0x0000000000940984 */ /* 0x0004e80000000c00 */
[----:B------:R2:W4:Y:S04]  /*6bd0*/  @P0 LDS.128 R152, [R2+0x10] ;  /* 0x0000100002980984 */ /* 0x0005280000000c00 */
        /* <DEDUP_REMOVED lines=9> */
[----:B------:R-:W-:Y:S01]  /*6c70*/  SEL R181, R181, RZ, P0 ;  /* 0x000000ffb5b57207 */ /* 0x000fe20000000000 */
[----:B-----5:R5:W-:Y:S02]  /*6c80*/  SYNCS.ARRIVE.TRANS64.RED.A1T0 RZ, [R3+URZ], RZ ;  /* 0x000000ff03ff79a7 */ /* 0x020be400081004ff */
[----:B-----5:R-:W-:Y:S04]  /*6c90*/  SEL R3, RZ, 0x1, P0 ;  /* 0x00000001ff037807 */ /* 0x020fe80000000000 */
[----:B--234-:R-:W-:Y:S02]  /*6ca0*/  LOP3.LUT R180, R180, R3, RZ, 0x3c, !PT ;  /* 0x00000003b4b47212 */ /* 0x01cfe400078e3cff */
.L_x_98:
[----:B------:R-:W-:Y:S05]  /*6cb0*/  BSYNC B1 ;  /* 0x0000000000017941 */ /* 0x000fea0003800000 */
.L_x_97:
[----:B------:R-:W-:Y:S05]  /*6cc0*/  VIADD R0, R80, 0x40 ;  /* 0x0000004050007836 */ /* 0x000fea0000000000 */
[----:B------:R-:W-:Y:S04]  /*6cd0*/  SHF.R.U32.HI R0, RZ, 0x15, R0 ;  /* 0x00000015ff007819 */ /* 0x000fe80000011600 */
[----:B------:R-:W-:Y:S11]  /*6ce0*/  LOP3.LUT P0, RZ, R0, 0x3, R173, 0x48, !PT ;  /* 0x0000000300ff7812 */ /* 0x000ff600078048ad */
[----:B------:R-:W-:Y:S02]  /*6cf0*/  @!UPT UIADD3 URZ, UPT, UPT, URZ, URZ, URZ ;  /* 0x000000fffffff290 */ /* 0x000fe4000fffe0ff */
[----:B------:R-:W-:Y:S05]  /*6d00*/  @!P0 BRA `(.L_x_102) ;  /* 0x0000000000408947 */ /* 0x000fea0003800000 */
[----:B------:R-:W2:Y:S01]  /*6d10*/  LDCU.64 UR8, c[0x4][0x70] ;  /* 0x01000e00ff0877ac */ /* 0x000ea20008000a00 */
[----:B------:R-:W-:Y:S01]  /*6d20*/  MOV R3, 0x0 ;  /* 0x0000000000037802 */ /* 0x000fe20000000f00 */
[----:B------:R-:W-:Y:S02]  /*6d30*/  HFMA2 R12, -RZ, RZ, 0, 5.9604644775390625e-08 ;  /* 0x00000001ff0c7431 */ /* 0x000fe400000001ff */
[----:B------:R-:W-:Y:S02]  /*6d40*/  IMAD.MOV.U32 R8, RZ, RZ, 0x192 ;  /* 0x00000192ff087424 */ /* 0x000fe400078e00ff */
[----:B------:R-:W-:Y:S01]  /*6d50*/  IMAD.MOV.U32 R13, RZ, RZ, RZ ;  /* 0x000000ffff0d7224 */ /* 0x000fe200078e00ff */
[----:B------:R-:W3:Y:S01]  /*6d60*/  LDCU.64 UR6, c[0x4][0x78] ;  /* 0x01000f00ff0677ac */ /* 0x000ee20008000a00 */
[----:B------:R-:W4:Y:S01]  /*6d70*/  LDC.64 R2, c[0x4][R3] ;  /* 0x0100000003027b82 */ /* 0x000f220000000a00 */
[----:B------:R-:W5:Y:S01]  /*6d80*/  LDCU.64 UR4, c[0x4][0x10] ;  /* 0x01000200ff0477ac */ /* 0x000f620008000a00 */
[----:B--2---:R-:W-:Y:S01]  /*6d90*/  MOV R5, UR9 ;  /* 0x0000000900057c02 */ /* 0x004fe20008000f00 */
[----:B------:R-:W-:Y:S01]  /*6da0*/  IMAD.U32 R4, RZ, RZ, UR8 ;  /* 0x00000008ff047e24 */ /* 0x000fe2000f8e00ff */
[----:B---3--:R-:W-:Y:S01]  /*6db0*/  MOV R7, UR7 ;  /* 0x0000000700077c02 */ /* 0x008fe20008000f00 */
[----:B------:R-:W-:Y:S01]  /*6dc0*/  IMAD.U32 R6, RZ, RZ, UR6 ;  /* 0x00000006ff067e24 */ /* 0x000fe2000f8e00ff */
[----:B-----5:R-:W-:Y:S01]  /*6dd0*/  MOV R11, UR5 ;  /* 0x00000005000b7c02 */ /* 0x020fe20008000f00 */
[----:B------:R-:W-:Y:S02]  /*6de0*/  IMAD.U32 R10, RZ, RZ, UR4 ;  /* 0x00000004ff0a7e24 */ /* 0x000fe4000f8e00ff */
[----:B------:R-:W-:Y:S07]  /*6df0*/  LEPC R20, `(.L_x_102) ;  /* 0x000000001014794e */ /* 0x000fee0000000000 */
[----:B-1--4-:R-:W-:Y:S05]  /*6e00*/  CALL.ABS.NOINC R2 ;  /* 0x0000000002007343 */ /* 0x012fea0003c00000 */
.L_x_102:
[----:B------:R-:W-:Y:S01]  /*6e10*/  ISETP.NE.AND P0, PT, R193, RZ, PT ;  /* 0x000000ffc100720c */ /* 0x000fe20003f05270 */
[----:B------:R-:W-:Y:S05]  /*6e20*/  WARPSYNC.ALL ;  /* 0x0000000000007948 */ /* 0x000fea0003800000 */
[----:B------:R-:W-:Y:S01]  /*6e30*/  R2UR UR4, R80 ;  /* 0x00000000500472ca */ /* 0x000fe200000e0000 */
[----:B------:R-:W-:Y:S01]  /*6e40*/  BSSY.RECONVERGENT B0, `(.L_x_103) ;  /* 0x000011d000007945 */ /* 0x000fe20003800200 */
[----:B------:R-:W-:Y:S02]  /*6e50*/  F2FP.F16.E5M2.UNPACK_B R11, R149 ;  /* 0x00000095ff0b723e */ /* 0x000fe400020004ff */
[----:B------:R-:W-:Y:S02]  /*6e60*/  F2FP.F16.E5M2.UNPACK_B R10, R150 ;  /* 0x00000096ff0a723e */ /* 0x000fe400020004ff */
[----:B------:R-:W-:Y:S01]  /*6e70*/  F2FP.F16.E5M2.UNPACK_B R9, R151 ;  /* 0x00000097ff09723e */ /* 0x000fe200020004ff */
[--C-:B------:R-:W-:Y:S01]  /*6e80*/  HADD2.F32 R83, -RZ, R11.reuse.H0_H0 ;  /* 0x2000000bff537230 */ /* 0x100fe20000004100 */
[----:B------:R-:W-:Y:S01]  /*6e90*/  F2FP.F16.E5M2.UNPACK_B R8, R152 ;  /* 0x00000098ff08723e */ /* 0x000fe200020004ff */
[----:B------:R-:W-:Y:S01]  /*6ea0*/  HADD2.F32 R84, -RZ, R11.H1_H1 ;  /* 0x3000000bff547230 */ /* 0x000fe20000004100 */
[----:B------:R-:W-:Y:S01]  /*6eb0*/  F2FP.F16.E5M2.UNPACK_B R7, R153 ;  /* 0x00000099ff07723e */ /* 0x000fe200020004ff */
[--C-:B------:R-:W-:Y:S01]  /*6ec0*/  HADD2.F32 R87, -RZ, R10.reuse.H0_H0 ;  /* 0x2000000aff577230 */ /* 0x100fe20000004100 */
[----:B------:R-:W-:Y:S01]  /*6ed0*/  F2FP.F16.E5M2.UNPACK_B R6, R154 ;  /* 0x0000009aff06723e */ /* 0x000fe200020004ff */
[----:B------:R-:W-:Y:S01]  /*6ee0*/  HADD2.F32 R88, -RZ, R10.H1_H1 ;  /* 0x3000000aff587230 */ /* 0x000fe20000004100 */
[----:B------:R-:W-:Y:S01]  /*6ef0*/  F2FP.F16.E5M2.UNPACK_B R5, R155 ;  /* 0x0000009bff05723e */ /* 0x000fe200020004ff */
[--C-:B------:R-:W-:Y:S01]  /*6f00*/  HADD2.F32 R91, -RZ, R9.reuse.H0_H0 ;  /* 0x20000009ff5b7230 */ /* 0x100fe20000004100 */
[----:B-1----:R-:W-:Y:S01]  /*6f10*/  F2FP.F16.E5M2.UNPACK_B R4, R156 ;  /* 0x0000009cff04723e */ /* 0x002fe200020004ff */
[----:B------:R-:W-:Y:S01]  /*6f20*/  HADD2.F32 R92, -RZ, R9.H1_H1 ;  /* 0x30000009ff5c7230 */ /* 0x000fe20000004100 */
[-C--:B------:R-:W-:Y:S01]  /*6f30*/  F2FP.F16.E5M2.UNPACK_B R2, R148.reuse ;  /* 0x00000094ff02723e */ /* 0x080fe200020004ff */
[--C-:B------:R-:W-:Y:S01]  /*6f40*/  HADD2.F32 R95, -RZ, R8.reuse.H0_H0 ;  /* 0x20000008ff5f7230 */ /* 0x100fe20000004100 */
[----:B------:R-:W-:Y:S01]  /*6f50*/  F2FP.F16.E5M2.UNPACK_B R148, R148.H1 ;  /* 0x00000094ff94723e */ /* 0x000fe200030004ff */
[----:B------:R-:W-:Y:S01]  /*6f60*/  HADD2.F32 R97, -RZ, R8.H1_H1 ;  /* 0x30000008ff617230 */ /* 0x000fe20000004100 */
[----:B------:R-:W-:Y:S01]  /*6f70*/  F2FP.F16.E5M2.UNPACK_B R149, R149.H1 ;  /* 0x00000095ff95723e */ /* 0x000fe200030004ff */
[--C-:B------:R-:W-:Y:S01]  /*6f80*/  HADD2.F32 R98, -RZ, R7.reuse.H0_H0 ;  /* 0x20000007ff627230 */ /* 0x100fe20000004100 */
[----:B------:R-:W-:Y:S01]  /*6f90*/  F2FP.F16.E5M2.UNPACK_B R150, R150.H1 ;  /* 0x00000096ff96723e */ /* 0x000fe200030004ff */
[----:B------:R-:W-:Y:S01]  /*6fa0*/  HADD2.F32 R101, -RZ, R7.H1_H1 ;  /* 0x30000007ff657230 */ /* 0x000fe20000004100 */
[----:B------:R-:W-:Y:S01]  /*6fb0*/  F2FP.F16.E5M2.UNPACK_B R151, R151.H1 ;  /* 0x00000097ff97723e */ /* 0x000fe200030004ff */
[--C-:B------:R-:W-:Y:S01]  /*6fc0*/  HADD2.F32 R102, -RZ, R6.reuse.H0_H0 ;  /* 0x20000006ff667230 */ /* 0x100fe20000004100 */
[----:B------:R-:W-:Y:S01]  /*6fd0*/  F2FP.F16.E5M2.UNPACK_B R138, R163 ;  /* 0x000000a3ff8a723e */ /* 0x000fe200020004ff */
[----:B------:R-:W-:Y:S01]  /*6fe0*/  HADD2.F32 R105, -RZ, R6.H1_H1 ;  /* 0x30000006ff697230 */ /* 0x000fe20000004100 */
[----:B------:R-:W-:Y:S01]  /*6ff0*/  R2UR UR5, R207 ;  /* 0x00000000cf0572ca */ /* 0x000fe200000e0000 */
        /* <DEDUP_REMOVED lines=8> */
[----:B------:R-:W1:Y:S01]  /*7080*/  LDTM.x64 R4, tmem[UR4+0x40] ;  /* 0x00004004000479ee */ /* 0x000e620008340000 */
[--C-:B------:R-:W-:Y:S01]  /*7090*/  HADD2.F32 R0, -RZ, R2.reuse.H0_H0 ;  /* 0x20000002ff007230 */ /* 0x100fe20000004100 */
[----:B------:R-:W-:Y:S01]  /*70a0*/  NOP ;  /* 0x0000000000007918 */ /* 0x000fe20000000000 */
[----:B------:R-:W-:Y:S01]  /*70b0*/  HADD2.F32 R2, -RZ, R2.H1_H1 ;  /* 0x30000002ff027230 */ /* 0x000fe20000004100 */
[----:B------:R-:W-:Y:S01]  /*70c0*/  UIADD3 UR5, UPT, UPT, UR5, 0xb0, URZ ;  /* 0x000000b005057890 */ /* 0x000fe2000fffe0ff */
[--C-:B------:R-:W-:Y:S01]  /*70d0*/  HADD2.F32 R86, -RZ, R149.reuse.H1_H1 ;  /* 0x30000095ff567230 */ /* 0x100fe20000004100 */
[----:B------:R-:W-:Y:S01]  /*70e0*/  F2FP.F16.E5M2.UNPACK_B R132, R161 ;  /* 0x000000a1ff84723e */ /* 0x000fe200020004ff */
[--C-:B------:R-:W-:Y:S01]  /*70f0*/  HADD2.F32 R114, -RZ, R116.reuse.H0_H0 ;  /* 0x20000074ff727230 */ /* 0x100fe20000004100 */
[----:B------:R-:W-:Y:S01]  /*7100*/  UPRMT UR5, UR37, 0x654, UR5 ;  /* 0x0000065425057896 */ /* 0x000fe20008000005 */
[----:B------:R-:W-:Y:S01]  /*7110*/  HADD2.F32 R117, -RZ, R116.H1_H1 ;  /* 0x30000074ff757230 */ /* 0x000fe20000004100 */
[----:B------:R-:W-:Y:S01]  /*7120*/  F2FP.F16.E5M2.UNPACK_B R136, R162 ;  /* 0x000000a2ff88723e */ /* 0x000fe200020004ff */
[--C-:B------:R-:W-:Y:S01]  /*7130*/  HADD2.F32 R118, -RZ, R120.reuse.H0_H0 ;  /* 0x20000078ff767230 */ /* 0x100fe20000004100 */
[----:B------:R-:W-:Y:S01]  /*7140*/  F2FP.F16.E5M2.UNPACK_B R152, R152.H1 ;  /* 0x00000098ff98723e */ /* 0x000fe200030004ff */
[----:B------:R-:W-:Y:S01]  /*7150*/  HADD2.F32 R121, -RZ, R120.H1_H1 ;  /* 0x30000078ff797230 */ /* 0x000fe20000004100 */
[----:B------:R-:W-:Y:S01]  /*7160*/  F2FP.F16.E5M2.UNPACK_B R153, R153.H1 ;  /* 0x00000099ff99723e */ /* 0x000fe200030004ff */
[--C-:B------:R-:W-:Y:S01]  /*7170*/  HADD2.F32 R122, -RZ, R124.reuse.H0_H0 ;  /* 0x2000007cff7a7230 */ /* 0x100fe20000004100 */
[----:B------:R-:W-:Y:S01]  /*7180*/  F2FP.F16.E5M2.UNPACK_B R154, R154.H1 ;  /* 0x0000009aff9a723e */ /* 0x000fe200030004ff */
[----:B-1----:R-:W-:Y:S01]  /*7190*/  SYNCS.ARRIVE.TRANS64.RED.A1T0 RZ, [UR5], RZ ;  /* 0x000000ffffff79a7 */ /* 0x002fe20008100405 */
[----:B------:R-:W-:Y:S01]  /*71a0*/  HADD2.F32 R125, -RZ, R124.H1_H1 ;  /* 0x3000007cff7d7230 */ /* 0x000fe20000004100 */
[----:B------:R-:W-:Y:S01]  /*71b0*/  F2FP.F16.E5M2.UNPACK_B R155, R155.H1 ;  /* 0x0000009bff9b723e */ /* 0x000fe200030004ff */
[--C-:B------:R-:W-:Y:S01]  /*71c0*/  HADD2.F32 R126, -RZ, R128.reuse.H0_H0 ;  /* 0x20000080ff7e7230 */ /* 0x100fe20000004100 */
[----:B------:R-:W-:Y:S01]  /*71d0*/  F2FP.F16.E5M2.UNPACK_B R156, R156.H1 ;  /* 0x0000009cff9c723e */ /* 0x000fe200030004ff */
[----:B------:R-:W-:Y:S01]  /*71e0*/  HADD2.F32 R129, -RZ, R128.H1_H1 ;  /* 0x30000080ff817230 */ /* 0x000fe20000004100 */
[----:B------:R-:W-:Y:S01]  /*71f0*/  F2FP.F16.E5M2.UNPACK_B R157, R157.H1 ;  /* 0x0000009dff9d723e */ /* 0x000fe200030004ff */
[C---:B------:R-:W-:Y:S01]  /*7200*/  FMUL R4, R78.reuse, R4 ;  /* 0x000000044e047220 */ /* 0x040fe20000400000 */
[C---:B------:R-:W-:Y:S01]  /*7210*/  FMUL R5, R78.reuse, R5 ;  /* 0x000000054e057220 */ /* 0x040fe20000400000 */
[----:B------:R-:W-:Y:S02]  /*7220*/  HADD2.F32 R3, -RZ, R148.H0_H0 ;  /* 0x20000094ff037230 */ /* 0x000fe40000004100 */
        /* <DEDUP_REMOVED lines=9> */
[C---:B------:R-:W-:Y:S01]  /*72c0*/  FMUL R2, R78.reuse, R21 ;  /* 0x000000154e027220 */ /* 0x040fe20000400000 */
[C---:B------:R-:W-:Y:S01]  /*72d0*/  FMUL R21, R78.reuse, R28 ;  /* 0x0000001c4e157220 */ /* 0x040fe20000400000 */
[----:B------:R-:W-:Y:S02]  /*72e0*/  HADD2.F32 R130, -RZ, R132.H0_H0 ;  /* 0x20000084ff827230 */ /* 0x000fe40000004100 */
[C---:B------:R-:W-:Y:S01]  /*72f0*/  FMUL R6, R78.reuse, R6 ;  /* 0x000000064e067220 */ /* 0x040fe20000400000 */
[----:B------:R-:W-:Y:S02]  /*7300*/  HADD2.F32 R82, -RZ, R148.H1_H1 ;  /* 0x30000094ff527230 */ /* 0x000fe40000004100 */
[C---:B------:R-:W-:Y:S01]  /*7310*/  FMUL R7, R78.reuse, R7 ;  /* 0x000000074e077220 */ /* 0x040fe20000400000 */
[----:B------:R-:W-:Y:S02]  /*7320*/  HADD2.F32 R85, -RZ, R149.H0_H0 ;  /* 0x20000095ff557230 */ /* 0x000fe40000004100 */
[C---:B------:R-:W-:Y:S01]  /*7330*/  FFMA R6, R81.reuse, R3, R6 ;  /* 0x0000000351067223 */ /* 0x040fe20000000006 */
[----:B------:R-:W-:Y:S02]  /*7340*/  HADD2.F32 R133, -RZ, R132.H1_H1 ;  /* 0x30000084ff857230 */ /* 0x000fe40000004100 */
[C---:B------:R-:W-:Y:S01]  /*7350*/  FFMA R7, R81.reuse, R82, R7 ;  /* 0x0000005251077223 */ /* 0x040fe20000000007 */
[C---:B------:R-:W-:Y:S01]  /*7360*/  FFMA R8, R81.reuse, R83, R8 ;  /* 0x0000005351087223 */ /* 0x040fe20000000008 */
[C---:B------:R-:W-:Y:S01]  /*7370*/  FFMA R9, R81.reuse, R84, R9 ;  /* 0x0000005451097223 */ /* 0x040fe20000000009 */
[--C-:B------:R-:W-:Y:S02]  /*7380*/  HADD2.F32 R82, -RZ, R138.reuse.H0_H0 ;  /* 0x2000008aff527230 */ /* 0x100fe40000004100 */
[C---:B------:R-:W-:Y:S01]  /*7390*/  FMUL R10, R78.reuse, R10 ;  /* 0x0000000a4e0a7220 */ /* 0x040fe20000400000 */
[----:B------:R-:W-:Y:S02]  /*73a0*/  HADD2.F32 R83, -RZ, R138.H1_H1 ;  /* 0x3000008aff537230 */ /* 0x000fe40000004100 */
[C---:B------:R-:W-:Y:S01]  /*73b0*/  FMUL R11, R78.reuse, R11 ;  /* 0x0000000b4e0b7220 */ /* 0x040fe20000400000 */
[----:B------:R-:W-:Y:S02]  /*73c0*/  HADD2.F32 R89, -RZ, R150.H0_H0 ;  /* 0x20000096ff597230 */ /* 0x000fe40000004100 */
[C---:B------:R-:W-:Y:S01]  /*73d0*/  FFMA R10, R81.reuse, R85, R10 ;  /* 0x00000055510a7223 */ /* 0x040fe2000000000a */
[--C-:B------:R-:W-:Y:S02]  /*73e0*/  HADD2.F32 R134, -RZ, R136.reuse.H0_H0 ;  /* 0x20000088ff867230 */ /* 0x100fe40000004100 */
[C---:B------:R-:W-:Y:S01]  /*73f0*/  FFMA R11, R81.reuse, R86, R11 ;  /* 0x00000056510b7223 */ /* 0x040fe2000000000b */
[C---:B------:R-:W-:Y:S01]  /*7400*/  FFMA R12, R81.reuse, R87, R12 ;  /* 0x00000057510c7223 */ /* 0x040fe2000000000c */
[----:B------:R-:W-:Y:S01]  /*7410*/  FFMA R13, R81, R88, R13 ;  /* 0x00000058510d7223 */ /* 0x000fe2000000000d */
[----:B------:R-:W-:Y:S01]  /*7420*/  F2FP.SATFINITE.E5M2.F32.PACK_AB_MERGE_C R86, R7, R6, RZ ;  /* 0x000000060756723e */ /* 0x000fe200048060ff */
[C---:B------:R-:W-:Y:S01]  /*7430*/  FMUL R7, R78.reuse, R24 ;  /* 0x000000184e077220 */ /* 0x040fe20000400000 */
[----:B------:R-:W-:Y:S01]  /*7440*/  F2FP.SATFINITE.E5M2.F32.PACK_AB_MERGE_C R138, R11, R10, RZ ;  /* 0x0000000a0b8a723e */ /* 0x000fe200048060ff */
[C---:B------:R-:W-:Y:S01]  /*7450*/  FMUL R10, R78.reuse, R25 ;  /* 0x000000194e0a7220 */ /* 0x040fe20000400000 */
[C---:B------:R-:W-:Y:S01]  /*7460*/  FMUL R25, R78.reuse, R32 ;  /* 0x000000204e197220 */ /* 0x040fe20000400000 */
[----:B------:R-:W-:Y:S02]  /*7470*/  HADD2.F32 R137, -RZ, R136.H1_H1 ;  /* 0x30000088ff897230 */ /* 0x000fe40000004100 */
[C---:B------:R-:W-:Y:S01]  /*7480*/  FMUL R14, R78.reuse, R14 ;  /* 0x0000000e4e0e7220 */ /* 0x040fe20000400000 */
[----:B------:R-:W-:Y:S02]  /*7490*/  HADD2.F32 R90, -RZ, R150.H1_H1 ;  /* 0x30000096ff5a7230 */ /* 0x000fe40000004100 */
[C---:B------:R-:W-:Y:S01]  /*74a0*/  FMUL R15, R78.reuse, R15 ;  /* 0x0000000f4e0f7220 */ /* 0x040fe20000400000 */
[--C-:B------:R-:W-:Y:S02]  /*74b0*/  HADD2.F32 R93, -RZ, R151.reuse.H0_H0 ;  /* 0x20000097ff5d7230 */ /* 0x100fe40000004100 */
[C---:B------:R-:W-:Y:S01]  /*74c0*/  FFMA R14, R81.reuse, R89, R14 ;  /* 0x00000059510e7223 */ /* 0x040fe2000000000e */
[----:B------:R-:W-:Y:S02]  /*74d0*/  HADD2.F32 R94, -RZ, R151.H1_H1 ;  /* 0x30000097ff5e7230 */ /* 0x000fe40000004100 */
[C---:B------:R-:W-:Y:S01]  /*74e0*/  FFMA R15, R81.reuse, R90, R15 ;  /* 0x0000005a510f7223 */ /* 0x040fe2000000000f */
[C---:B------:R-:W-:Y:S01]  /*74f0*/  FFMA R16, R81.reuse, R91, R16 ;  /* 0x0000005b51107223 */ /* 0x040fe20000000010 */
[----:B------:R-:W-:Y:S01]  /*7500*/  FFMA R17, R81, R92, R17 ;  /* 0x0000005c51117223 */ /* 0x000fe20000000011 */
[C---:B------:R-:W-:Y:S01]  /*7510*/  FMUL R18, R78.reuse, R18 ;  /* 0x000000124e127220 */ /* 0x040fe20000400000 */
[C---:B------:R-:W-:Y:S01]  /*7520*/  FMUL R19, R78.reuse, R19 ;  /* 0x000000134e137220 */ /* 0x040fe20000400000 */
[--C-:B------:R-:W-:Y:S01]  /*7530*/  HADD2.F32 R96, -RZ, R152.reuse.H0_H0 ;  /* 0x20000098ff607230 */ /* 0x100fe20000004100 */
[----:B------:R-:W-:Y:S01]  /*7540*/  F2FP.SATFINITE.E5M2.F32.PACK_AB_MERGE_C R14, R15, R14, RZ ;  /* 0x0000000e0f0e723e */ /* 0x000fe200048060ff */
[C---:B------:R-:W-:Y:S01]  /*7550*/  FFMA R18, R81.reuse, R93, R18 ;  /* 0x0000005d51127223 */ /* 0x040fe20000000012 */
[C---:B------:R-:W-:Y:S01]  /*7560*/  FFMA R19, R81.reuse, R94, R19 ;  /* 0x0000005e51137223 */ /* 0x040fe20000000013 */
[C---:B------:R-:W-:Y:S01]  /*7570*/  FFMA R0, R81.reuse, R95, R0 ;  /* 0x0000005f51007223 */ /* 0x040fe20000000000 */
[----:B------:R-:W-:Y:S01]  /*7580*/  FFMA R2, R81, R97, R2 ;  /* 0x0000006151027223 */ /* 0x000fe20000000002 */
[----:B------:R-:W-:Y:S02]  /*7590*/  HADD2.F32 R99, -RZ, R152.H1_H1 ;  /* 0x30000098ff637230 */ /* 0x000fe40000004100 */
[C---:B------:R-:W-:Y:S01]  /*75a0*/  FMUL R3, R78.reuse, R22 ;  /* 0x000000164e037220 */ /* 0x040fe20000400000 */
[----:B------:R-:W-:Y:S01]  /*75b0*/  F2FP.SATFINITE.E5M2.F32.PACK_AB_MERGE_C R18, R19, R18, RZ ;  /* 0x000000121312723e */ /* 0x000fe200048060ff */
[C---:B------:R-:W-:Y:S01]  /*75c0*/  FMUL R22, R78.reuse, R29 ;  /* 0x0000001d4e167220 */ /* 0x040fe20000400000 */
[C---:B------:R-:W-:Y:S01]  /*75d0*/  FMUL R29, R78.reuse, R36 ;  /* 0x000000244e1d7220 */ /* 0x040fe20000400000 */
[C---:B------:R-:W-:Y:S01]  /*75e0*/  FFMA R3, R81.reuse, R96, R3 ;  /* 0x0000006051037223 */ /* 0x040fe20000000003 */
[C---:B------:R-:W-:Y:S01]  /*75f0*/  FMUL R6, R78.reuse, R23 ;  /* 0x000000174e067220 */ /* 0x040fe20000400000 */
[--C-:B------:R-:W-:Y:S02]  /*7600*/  HADD2.F32 R100, -RZ, R153.reuse.H0_H0 ;  /* 0x20000099ff647230 */ /* 0x100fe40000004100 */
[C---:B------:R-:W-:Y:S01]  /*7610*/  FMUL R11, R78.reuse, R26 ;  /* 0x0000001a4e0b7220 */ /* 0x040fe20000400000 */
[----:B------:R-:W-:Y:S02]  /*7620*/  HADD2.F32 R103, -RZ, R153.H1_H1 ;  /* 0x30000099ff677230 */ /* 0x000fe40000004100 */
[C---:B------:R-:W-:Y:S01]  /*7630*/  FFMA R6, R81.reuse, R99, R6 ;  /* 0x0000006351067223 */ /* 0x040fe20000000006 */
[C---:B------:R-:W-:Y:S01]  /*7640*/  FFMA R7, R81.reuse, R98, R7 ;  /* 0x0000006251077223 */ /* 0x040fe20000000007 */
[C---:B------:R-:W-:Y:S01]  /*7650*/  FFMA R10, R81.reuse, R101, R10 ;  /* 0x00000065510a7223 */ /* 0x040fe2000000000a */
[C---:B------:R-:W-:Y:S01]  /*7660*/  FFMA R11, R81.reuse, R100, R11 ;  /* 0x00000064510b7223 */ /* 0x040fe2000000000b */
[----:B------:R-:W-:Y:S01]  /*7670*/  FMUL R26, R78, R33 ;  /* 0x000000214e1a7220 */ /* 0x000fe20000400000 */
[----:B------:R-:W-:Y:S01]  /*7680*/  F2FP.SATFINITE.E5M2.F32.PACK_AB_MERGE_C R3, R6, R3, RZ ;  /* 0x000000030603723e */ /* 0x000fe200048060ff */
[C---:B------:R-:W-:Y:S01]  /*7690*/  FMUL R33, R78.reuse, R40 ;  /* 0x000000284e217220 */ /* 0x040fe20000400000 */
        /* <DEDUP_REMOVED lines=8> */
[C---:B------:R-:W-:Y:S01]  /*7720*/  FMUL R30, R78.reuse, R37 ;  /* 0x000000254e1e7220 */ /* 0x040fe20000400000 */
[C---:B------:R-:W-:Y:S01]  /*7730*/  FMUL R37, R78.reuse, R44 ;  /* 0x0000002c4e257220 */ /* 0x040fe20000400000 */
[C---:B------:R-:W-:Y:S01]  /*7740*/  FMUL R24, R78.reuse, R31 ;  /* 0x0000001f4e187220 */ /* 0x040fe20000400000 */
[----:B------:R-:W-:Y:S01]  /*7750*/  F2FP.F16.E5M2.UNPACK_B R158, R158.H1 ;  /* 0x0000009eff9e723e */ /* 0x000fe200030004ff */
[--C-:B------:R-:W-:Y:S02]  /*7760*/  HADD2.F32 R108, -RZ, R155.reuse.H0_H0 ;  /* 0x2000009bff6c7230 */ /* 0x100fe40000004100 */
[----:B------:R-:W-:Y:S01]  /*7770*/  FMUL R27, R78, R34 ;  /* 0x000000224e1b7220 */ /* 0x000fe20000400000 */
[----:B------:R-:W-:Y:S02]  /*7780*/  HADD2.F32 R111, -RZ, R155.H1_H1 ;  /* 0x3000009bff6f7230 */ /* 0x000fe40000004100 */
[C---:B------:R-:W-:Y:S01]  /*7790*/  FFMA R24, R81.reuse, R107, R24 ;  /* 0x0000006b51187223 */ /* 0x040fe20000000018 */
[----:B------:R-:W-:Y:S01]  /*77a0*/  F2FP.F16.E5M2.UNPACK_B R159, R159.H1 ;  /* 0x0000009fff9f723e */ /* 0x000fe200030004ff */
[C---:B------:R-:W-:Y:S01]  /*77b0*/  FFMA R25, R81.reuse, R106, R25 ;  /* 0x0000006a51197223 */ /* 0x040fe20000000019 */
[C---:B------:R-:W-:Y:S01]  /*77c0*/  FFMA R26, R81.reuse, R109, R26 ;  /* 0x0000006d511a7223 */ /* 0x040fe2000000001a */
[----:B------:R-:W-:Y:S01]  /*77d0*/  F2FP.F16.E5M2.UNPACK_B R160, R160.H1 ;  /* 0x000000a0ffa0723e */ /* 0x000fe200030004ff */
[C---:B------:R-:W-:Y:S01]  /*77e0*/  FFMA R27, R81.reuse, R108, R27 ;  /* 0x0000006c511b7223 */ /* 0x040fe2000000001b */
[----:B------:R-:W-:Y:S01]  /*77f0*/  F2FP.SATFINITE.E5M2.F32.PACK_AB_MERGE_C R6, R24, R23, RZ ;  /* 0x000000171806723e */ /* 0x000fe200048060ff */
[C---:B------:R-:W-:Y:S01]  /*7800*/  FMUL R34, R78.reuse, R41 ;  /* 0x000000294e227220 */ /* 0x040fe20000400000 */
[C---:B------:R-:W-:Y:S01]  /*7810*/  FMUL R41, R78.reuse, R48 ;  /* 0x000000304e297220 */ /* 0x040fe20000400000 */
[----:B------:R-:W-:Y:S01]  /*7820*/  FMUL R28, R78, R35 ;  /* 0x000000234e1c7220 */ /* 0x000fe20000400000 */
[----:B------:R-:W-:Y:S01]  /*7830*/  F2FP.F16.E5M2.UNPACK_B R161, R161.H1 ;  /* 0x000000a1ffa1723e */ /* 0x000fe200030004ff */
[--C-:B------:R-:W-:Y:S01]  /*7840*/  HADD2.F32 R112, -RZ, R156.reuse.H0_H0 ;  /* 0x2000009cff707230 */ /* 0x100fe20000004100 */
[----:B------:R-:W-:Y:S01]  /*7850*/  F2FP.SATFINITE.E5M2.F32.PACK_AB_MERGE_C R6, R22, R21, R6 ;  /* 0x000000151606723e */ /* 0x000fe20004806006 */
[C---:B------:R-:W-:Y:S01]  /*7860*/  FFMA R28, R81.reuse, R111, R28 ;  /* 0x0000006f511c7223 */ /* 0x040fe2000000001c */
[C---:B------:R-:W-:Y:S01]  /*7870*/  FFMA R29, R81.reuse, R110, R29 ;  /* 0x0000006e511d7223 */ /* 0x040fe2000000001d */
[C---:B------:R-:W-:Y:S01]  /*7880*/  FFMA R30, R81.reuse, R113, R30 ;  /* 0x00000071511e7223 */ /* 0x040fe2000000001e */
[----:B------:R-:W-:Y:S02]  /*7890*/  HADD2.F32 R115, -RZ, R156.H1_H1 ;  /* 0x3000009cff737230 */ /* 0x000fe40000004100 */
[C---:B------:R-:W-:Y:S01]  /*78a0*/  FMUL R31, R78.reuse, R38 ;  /* 0x000000264e1f7220 */ /* 0x040fe20000400000 */
[----:B------:R-:W-:Y:S01]  /*78b0*/  F2FP.F16.E5M2.UNPACK_B R162, R162.H1 ;  /* 0x000000a2ffa2723e */ /* 0x000fe200030004ff */
[C---:B------:R-:W-:Y:S01]  /*78c0*/  FMUL R38, R78.reuse, R45 ;  /* 0x0000002d4e267220 */ /* 0x040fe20000400000 */
[C---:B------:R-:W-:Y:S01]  /*78d0*/  FMUL R45, R78.reuse, R52 ;  /* 0x000000344e2d7220 */ /* 0x040fe20000400000 */
[----:B------:R-:W-:Y:S01]  /*78e0*/  F2FP.F16.E5M2.UNPACK_B R163, R163.H1 ;  /* 0x000000a3ffa3723e */ /* 0x000fe200030004ff */
[----:B------:R-:W-:Y:S01]  /*78f0*/  FFMA R31, R81, R112, R31 ;  /* 0x00000070511f7223 */ /* 0x000fe2000000001f */
[----:B------:R-:W-:Y:S01]  /*7900*/  FMUL R52, R78, R59 ;  /* 0x0000003b4e347220 */ /* 0x000fe20000400000 */
[----:B------:R-:W-:Y:S01]  /*7910*/  IADD3 R76, PT, PT, R76, 0x1, RZ ;  /* 0x000000014c4c7810 */ /* 0x000fe20007ffe0ff */
[C---:B------:R-:W-:Y:S01]  /*7920*/  FMUL R59, R78.reuse, R66 ;  /* 0x000000424e3b7220 */ /* 0x040fe20000400000 */
[----:B------:R-:W-:Y:S01]  /*7930*/  F2FP.SATFINITE.E5M2.F32.PACK_AB_MERGE_C R66, R13, R12, R14 ;  /* 0x0000000c0d42723e */ /* 0x000fe2000480600e */
[C---:B------:R-:W-:Y:S01]  /*7940*/  FMUL R32, R78.reuse, R39 ;  /* 0x000000274e207220 */ /* 0x040fe20000400000 */
[--C-:B------:R-:W-:Y:S02]  /*7950*/  HADD2.F32 R116, -RZ, R157.reuse.H0_H0 ;  /* 0x2000009dff747230 */ /* 0x100fe40000004100 */
[C---:B------:R-:W-:Y:S01]  /*7960*/  FMUL R35, R78.reuse, R42 ;  /* 0x0000002a4e237220 */ /* 0x040fe20000400000 */
[----:B------:R-:W-:Y:S02]  /*7970*/  HADD2.F32 R119, -RZ, R157.H1_H1 ;  /* 0x3000009dff777230 */ /* 0x000fe40000004100 */
[C---:B------:R-:W-:Y:S01]  /*7980*/  FFMA R32, R81.reuse, R115, R32 ;  /* 0x0000007351207223 */ /* 0x040fe20000000020 */
[----:B------:R-:W-:Y:S01]  /*7990*/  FMUL R36, R78, R43 ;  /* 0x0000002b4e247220 */ /* 0x000fe20000400000 */
[C---:B------:R-:W-:Y:S01]  /*79a0*/  FFMA R33, R81.reuse, R114, R33 ;  /* 0x0000007251217223 */ /* 0x040fe20000000021 */
[C---:B------:R-:W-:Y:S01]  /*79b0*/  FFMA R34, R81.reuse, R117, R34 ;  /* 0x0000007551227223 */ /* 0x040fe20000000022 */
[--C-:B------:R-:W-:Y:S01]  /*79c0*/  HADD2.F32 R120, -RZ, R158.reuse.H0_H0 ;  /* 0x2000009eff787230 */ /* 0x100fe20000004100 */
[----:B------:R-:W-:Y:S01]  /*79d0*/  F2FP.SATFINITE.E5M2.F32.PACK_AB_MERGE_C R32, R32, R31, RZ ;  /* 0x0000001f2020723e */ /* 0x000fe200048060ff */
[C---:B------:R-:W-:Y:S01]  /*79e0*/  FFMA R35, R81.reuse, R116, R35 ;  /* 0x0000007451237223 */ /* 0x040fe20000000023 */
[----:B------:R-:W-:Y:S02]  /*79f0*/  HADD2.F32 R123, -RZ, R158.H1_H1 ;  /* 0x3000009eff7b7230 */ /* 0x000fe40000004100 */
[----:B------:R-:W-:Y:S01]  /*7a00*/  FMUL R39, R78, R46 ;  /* 0x0000002e4e277220 */ /* 0x000fe20000400000 */
[----:B------:R-:W-:Y:S01]  /*7a10*/  F2FP.SATFINITE.E5M2.F32.PACK_AB_MERGE_C R32, R30, R29, R32 ;  /* 0x0000001d1e20723e */ /* 0x000fe20004806020 */
[C---:B------:R-:W-:Y:S01]  /*7a20*/  FFMA R36, R81.reuse, R119, R36 ;  /* 0x0000007751247223 */ /* 0x040fe20000000024 */
[C---:B------:R-:W-:Y:S01]  /*7a30*/  FMUL R40, R78.reuse, R47 ;  /* 0x0000002f4e287220 */ /* 0x040fe20000400000 */
[C---:B------:R-:W-:Y:S01]  /*7a40*/  FFMA R37, R81.reuse, R118, R37 ;  /* 0x0000007651257223 */ /* 0x040fe20000000025 */
[C---:B------:R-:W-:Y:S01]  /*7a50*/  FFMA R38, R81.reuse, R121, R38 ;  /* 0x0000007951267223 */ /* 0x040fe20000000026 */
[C---:B------:R-:W-:Y:S01]  /*7a60*/  FMUL R42, R78.reuse, R49 ;  /* 0x000000314e2a7220 */ /* 0x040fe20000400000 */
[--C-:B------:R-:W-:Y:S02]  /*7a70*/  HADD2.F32 R124, -RZ, R159.reuse.H0_H0 ;  /* 0x2000009fff7c7230 */ /* 0x100fe40000004100 */
[C---:B------:R-:W-:Y:S01]  /*7a80*/  FFMA R39, R81.reuse, R120, R39 ;  /* 0x0000007851277223 */ /* 0x040fe20000000027 */
[----:B------:R-:W-:Y:S02]  /*7a90*/  HADD2.F32 R127, -RZ, R159.H1_H1 ;  /* 0x3000009fff7f7230 */ /* 0x000fe40000004100 */
[C---:B------:R-:W-:Y:S01]  /*7aa0*/  FMUL R43, R78.reuse, R50 ;  /* 0x000000324e2b7220 */ /* 0x040fe20000400000 */
[C---:B------:R-:W-:Y:S01]  /*7ab0*/  FFMA R40, R81.reuse, R123, R40 ;  /* 0x0000007b51287223 */ /* 0x040fe20000000028 */
[C---:B------:R-:W-:Y:S01]  /*7ac0*/  FMUL R44, R78.reuse, R51 ;  /* 0x000000334e2c7220 */ /* 0x040fe20000400000 */
[C---:B------:R-:W-:Y:S01]  /*7ad0*/  FFMA R41, R81.reuse, R122, R41 ;  /* 0x0000007a51297223 */ /* 0x040fe20000000029 */
[C---:B------:R-:W-:Y:S01]  /*7ae0*/  FMUL R50, R78.reuse, R57 ;  /* 0x000000394e327220 */ /* 0x040fe20000400000 */
[C---:B------:R-:W-:Y:S01]  /*7af0*/  FMUL R57, R78.reuse, R64 ;  /* 0x000000404e397220 */ /* 0x040fe20000400000 */
[----:B------:R-:W-:Y:S01]  /*7b00*/  FFMA R42, R81, R125, R42 ;  /* 0x0000007d512a7223 */ /* 0x000fe2000000002a */
[C---:B------:R-:W-:Y:S01]  /*7b10*/  FMUL R46, R78.reuse, R53 ;  /* 0x000000354e2e7220 */ /* 0x040fe20000400000 */
[--C-:B------:R-:W-:Y:S01]  /*7b20*/  HADD2.F32 R128, -RZ, R160.reuse.H0_H0 ;  /* 0x200000a0ff807230 */ /* 0x100fe20000004100 */
[----:B------:R-:W-:Y:S01]  /*7b30*/  F2FP.SATFINITE.E5M2.F32.PACK_AB_MERGE_C R64, R5, R4, R86 ;  /* 0x000000040540723e */ /* 0x000fe20004806056 */
[C---:B------:R-:W-:Y:S01]  /*7b40*/  FMUL R51, R78.reuse, R58 ;  /* 0x0000003a4e337220 */ /* 0x040fe20000400000 */
[C---:B------:R-:W-:Y:S01]  /*7b50*/  FMUL R53, R78.reuse, R60 ;  /* 0x0000003c4e357220 */ /* 0x040fe20000400000 */
[C---:B------:R-:W-:Y:S01]  /*7b60*/  FFMA R43, R81.reuse, R124, R43 ;  /* 0x0000007c512b7223 */ /* 0x040fe2000000002b */
[----:B------:R-:W-:Y:S02]  /*7b70*/  HADD2.F32 R131, -RZ, R160.H1_H1 ;  /* 0x300000a0ff837230 */ /* 0x000fe40000004100 */
[C---:B------:R-:W-:Y:S01]  /*7b80*/  FMUL R47, R78.reuse, R54 ;  /* 0x000000364e2f7220 */ /* 0x040fe20000400000 */
[C---:B------:R-:W-:Y:S01]  /*7b90*/  FMUL R58, R78.reuse, R65 ;  /* 0x000000414e3a7220 */ /* 0x040fe20000400000 */
[----:B------:R-:W-:Y:S01]  /*7ba0*/  FMUL R60, R78, R67 ;  /* 0x000000434e3c7220 */ /* 0x000fe20000400000 */
[----:B------:R-:W-:Y:S01]  /*7bb0*/  F2FP.SATFINITE.E5M2.F32.PACK_AB_MERGE_C R5, R20, R11, RZ ;  /* 0x0000000b1405723e */ /* 0x000fe200048060ff */
[----:B------:R-:W-:Y:S01]  /*7bc0*/  FFMA R44, R81, R127, R44 ;  /* 0x0000007f512c7223 */ /* 0x000fe2000000002c */
[C---:B------:R-:W-:Y:S01]  /*7bd0*/  FMUL R48, R78.reuse, R55 ;  /* 0x000000374e307220 */ /* 0x040fe20000400000 */
[----:B------:R-:W-:Y:S01]  /*7be0*/  F2FP.SATFINITE.E5M2.F32.PACK_AB_MERGE_C R65, R9, R8, R138 ;  /* 0x000000080941723e */ /* 0x000fe2000480608a */
[----:B------:R-:W-:Y:S01]  /*7bf0*/  FFMA R45, R81, R126, R45 ;  /* 0x0000007e512d7223 */ /* 0x000fe2000000002d */
[----:B------:R-:W-:Y:S01]  /*7c00*/  F2FP.SATFINITE.E5M2.F32.PACK_AB_MERGE_C R67, R17, R16, R18 ;  /* 0x000000101143723e */ /* 0x000fe20004806012 */
[----:B------:R-:W-:Y:S01]  /*7c10*/  FMUL R49, R78, R56 ;  /* 0x000000384e317220 */ /* 0x000fe20000400000 */
[C---:B------:R-:W-:Y:S01]  /*7c20*/  FFMA R46, R81.reuse, R129, R46 ;  /* 0x00000081512e7223 */ /* 0x040fe2000000002e */
[--C-:B------:R-:W-:Y:S02]  /*7c30*/  HADD2.F32 R132, -RZ, R161.reuse.H0_H0 ;  /* 0x200000a1ff847230 */ /* 0x100fe40000004100 */
[C---:B------:R-:W-:Y:S01]  /*7c40*/  FFMA R47, R81.reuse, R128, R47 ;  /* 0x00000080512f7223 */ /* 0x040fe2000000002f */
[----:B------:R1:W-:Y:S01]  /*7c50*/  STS.128 [R172+UR49+0x6200], R64 ;  /* 0x00620040ac007988 */ /* 0x0003e20008000c31 */
[----:B------:R-:W-:Y:S01]  /*7c60*/  HADD2.F32 R135, -RZ, R161.H1_H1 ;  /* 0x300000a1ff877230 */ /* 0x000fe20000004100 */
[----:B------:R-:W-:Y:S01]  /*7c70*/  F2FP.SATFINITE.E5M2.F32.PACK_AB_MERGE_C R5, R10, R7, R5 ;  /* 0x000000070a05723e */ /* 0x000fe20004806005 */
[C---:B------:R-:W-:Y:S01]  /*7c80*/  FFMA R48, R81.reuse, R131, R48 ;  /* 0x0000008351307223 */ /* 0x040fe20000000030 */
[----:B------:R-:W-:Y:S01]  /*7c90*/  F2FP.SATFINITE.E5M2.F32.PACK_AB_MERGE_C R7, R28, R27, RZ ;  /* 0x0000001b1c07723e */ /* 0x000fe200048060ff */
        /* <DEDUP_REMOVED lines=8> */
[----:B------:R-:W-:Y:S01]  /*7d20*/  FMUL R56, R78, R63 ;  /* 0x0000003f4e387220 */ /* 0x000fe20000400000 */
[----:B------:R-:W-:Y:S01]  /*7d30*/  F2FP.SATFINITE.E5M2.F32.PACK_AB_MERGE_C R4, R2, R0, R3 ;  /* 0x000000000204723e */ /* 0x000fe20004806003 */
[C---:B------:R-:W-:Y:S01]  /*7d40*/  FFMA R53, R81.reuse, R134, R53 ;  /* 0x0000008651357223 */ /* 0x040fe20000000035 */
[----:B------:R-:W-:Y:S01]  /*7d50*/  F2FP.SATFINITE.E5M2.F32.PACK_AB_MERGE_C R7, R26, R25, R7 ;  /* 0x000000191a07723e */ /* 0x000fe20004806007 */
[C---:B------:R-:W-:Y:S01]  /*7d60*/  FFMA R54, R81.reuse, R137, R54 ;  /* 0x0000008951367223 */ /* 0x040fe20000000036 */
[--C-:B------:R-:W-:Y:S02]  /*7d70*/  HADD2.F32 R84, -RZ, R163.reuse.H0_H0 ;  /* 0x200000a3ff547230 */ /* 0x100fe40000004100 */
[C---:B------:R-:W-:Y:S01]  /*7d80*/  FFMA R55, R81.reuse, R136, R55 ;  /* 0x0000008851377223 */ /* 0x040fe20000000037 */
[----:B------:R-:W-:Y:S01]  /*7d90*/  HADD2.F32 R85, -RZ, R163.H1_H1 ;  /* 0x300000a3ff557230 */ /* 0x000fe20000004100 */
[----:B------:R1:W-:Y:S01]  /*7da0*/  STS.128 [R204+0x6010], R4 ;  /* 0x00601004cc007388 */ /* 0x0003e20000000c00 */
[----:B------:R-:W-:Y:S01]  /*7db0*/  F2FP.SATFINITE.E5M2.F32.PACK_AB_MERGE_C R35, R36, R35, RZ ;  /* 0x000000232423723e */ /* 0x000fe200048060ff */
[C---:B------:R-:W-:Y:S01]  /*7dc0*/  FFMA R56, R81.reuse, R139, R56 ;  /* 0x0000008b51387223 */ /* 0x040fe20000000038 */
[----:B------:R-:W-:Y:S01]  /*7dd0*/  F2FP.SATFINITE.E5M2.F32.PACK_AB_MERGE_C R39, R40, R39, RZ ;  /* 0x000000272827723e */ /* 0x000fe200048060ff */
[C---:B------:R-:W-:Y:S01]  /*7de0*/  FFMA R57, R81.reuse, R82, R57 ;  /* 0x0000005251397223 */ /* 0x040fe20000000039 */
[----:B------:R-:W-:Y:S01]  /*7df0*/  F2FP.SATFINITE.E5M2.F32.PACK_AB_MERGE_C R43, R44, R43, RZ ;  /* 0x0000002b2c2b723e */ /* 0x000fe200048060ff */
[C---:B------:R-:W-:Y:S01]  /*7e00*/  FFMA R58, R81.reuse, R83, R58 ;  /* 0x00000053513a7223 */ /* 0x040fe2000000003a */
[C---:B------:R-:W-:Y:S01]  /*7e10*/  FFMA R59, R81.reuse, R84, R59 ;  /* 0x00000054513b7223 */ /* 0x040fe2000000003b */
[----:B------:R-:W-:Y:S01]  /*7e20*/  F2FP.SATFINITE.E5M2.F32.PACK_AB_MERGE_C R33, R34, R33, R35 ;  /* 0x000000212221723e */ /* 0x000fe20004806023 */
        /* <DEDUP_REMOVED lines=11> */
[----:B------:R-:W-:Y:S05]  /*7ee0*/  F2FP.SATFINITE.E5M2.F32.PACK_AB_MERGE_C R51, R58, R57, R59 ;  /* 0x000000393a33723e */ /* 0x000fea000480603b */
        /* <DEDUP_REMOVED lines=9> */
[----:B------:R-:W-:Y:S02]  /*7f80*/  UIADD3 UR8, UP0, UPT, UR52, 0x680, URZ ;  /* 0x0000068034087890 */ /* 0x000fe4000ff1e0ff */
[----:B------:R-:W-:Y:S02]  /*7f90*/  UIADD3 UR5, UPT, UPT, UR41, 0x40, URZ ;  /* 0x0000004029057890 */ /* 0x000fe4000fffe0ff */
[----:B------:R-:W-:Y:S02]  /*7fa0*/  UIADD3 UR4, UPT, UPT, UR49, 0x6200, URZ ;  /* 0x0000620031047890 */ /* 0x000fe4000fffe0ff */
[----:B------:R-:W-:Y:S01]  /*7fb0*/  UIADD3.X UR9, UPT, UPT, URZ, UR53, URZ, UP0, !UPT ;  /* 0x00000035ff097290 */ /* 0x000fe200087fe4ff */
[----:B------:R-:W-:Y:S01]  /*7fc0*/  UMOV UR6, UR42 ;  /* 0x0000002a00067c82 */ /* 0x000fe20008000000 */
[----:B------:R-:W-:Y:S07]  /*7fd0*/  UMOV UR7, UR36 ;  /* 0x0000002400077c82 */ /* 0x000fee0008000000 */
[----:B------:R2:W-:Y:S01]  /*7fe0*/  UTMASTG.3D [UR4], [UR8] ;  /* 0x00000004080073b5 */ /* 0x0005e20008010000 */
[----:B------:R0:W-:Y:S01]  /*7ff0*/  UTMACMDFLUSH ;  /* 0x00000000000079b7 */ /* 0x0001e20000000000 */
[----:B--2---:R-:W-:Y:S04]  /*8000*/  DEPBAR.LE SB0, 0x1 ;  /* 0x000080400000791a */ /* 0x004fe80000000000 */
.L_x_104:
[----:B------:R-:W-:Y:S05]  /*8010*/  BSYNC.RECONVERGENT B0 ;  /* 0x0000000000007941 */ /* 0x000fea0003800200 */
.L_x_103:
[----:B------:R-:W-:Y:S01]  /*8020*/  BAR.SYNC.DEFER_BLOCKING 0x1, 0x80 ;  /* 0x0042000000007b1d */ /* 0x000fe20000010000 */
[----:B------:R-:W-:Y:S01]  /*8030*/  ISETP.NE.AND P2, PT, R194, RZ, PT ;  /* 0x000000ffc200720c */ /* 0x000fe20003f45270 */
[----:B------:R-:W-:Y:S01]  /*8040*/  IMAD.IADD R20, R75, 0x1, R147 ;  /* 0x000000014b147824 */ /* 0x000fe200078e0293 */
[----:B------:R-:W-:Y:S01]  /*8050*/  ISETP.NE.AND P0, PT, R195, 0x2, PT ;  /* 0x00000002c300780c */ /* 0x000fe20003f05270 */
[----:B------:R-:W-:Y:S01]  /*8060*/  IMAD.IADD R21, R77, 0x1, R170 ;  /* 0x000000014d157824 */ /* 0x000fe200078e02aa */
[----:B------:R-:W-:Y:S02]  /*8070*/  ISETP.NE.AND P1, PT, R76, 0x4, PT ;  /* 0x000000044c00780c */ /* 0x000fe40003f25270 */
[----:B------:R-:W-:Y:S02]  /*8080*/  SEL R3, RZ, 0x1, P0 ;  /* 0x00000001ff037807 */ /* 0x000fe40000000000 */
[----:B------:R-:W-:Y:S02]  /*8090*/  SEL R0, RZ, 0x1, P1 ;  /* 0x00000001ff007807 */ /* 0x000fe40000800000 */
[----:B------:R-:W-:Y:S02]  /*80a0*/  LOP3.LUT R182, R182, R3, RZ, 0x3c, !PT ;  /* 0x00000003b6b67212 */ /* 0x000fe400078e3cff */
[----:B------:R-:W-:Y:S02]  /*80b0*/  LOP3.LUT R183, R183, R0, RZ, 0x3c, !PT ;  /* 0x00000000b7b77212 */ /* 0x000fe400078e3cff */
[----:B------:R-:W-:Y:S02]  /*80c0*/  @P2 R2UR UR36, R179 ;  /* 0x00000000b32422ca */ /* 0x000fe400000e0000 */
[----:B------:R-:W-:Y:S02]  /*80d0*/  SEL R195, R195, RZ, P0 ;  /* 0x000000ffc3c37207 */ /* 0x000fe40000000000 */
[----:B------:R-:W-:Y:S01]  /*80e0*/  SEL R76, R76, RZ, P1 ;  /* 0x000000ff4c4c7207 */ /* 0x000fe20000800000 */
[----:B------:R-:W-:Y:S10]  /*80f0*/  @P2 BRA `(.L_x_105) ;  /* 0xffffffc400bc2947 */ /* 0x000ff4000383ffff */
[----:B------:R-:W-:Y:S05]  /*8100*/  EXIT ;  /* 0x000000000000794d */ /* 0x000fea0003800000 */
.L_x_19:
[----:B--2---:R2:W1:Y:S02]  /*8110*/  SYNCS.PHASECHK.TRANS64.TRYWAIT P0, [R3+URZ+0xe0], R2 ;  /* 0x0000e002030075a7 */ /* 0x00446400080011ff */
[----:B-1----:R-:W-:Y:S05]  /*8120*/  @!P0 NANOSLEEP.SYNCS 0x989680 ;  /* 0x009896800000895d */ /* 0x002fea0003900000 */
[----:B------:R-:W1:Y:S02]  /*8130*/  @!P0 SYNCS.PHASECHK.TRANS64 P0, [R3+URZ+0xe0], R2 ;  /* 0x0000e002030085a7 */ /* 0x000e6400080010ff */
[----:B-1----:R-:W-:Y:S05]  /*8140*/  @!P0 BRA `(.L_x_19) ;  /* 0xfffffffc00f08947 */ /* 0x002fea000383ffff */
[----:B------:R-:W-:Y:S05]  /*8150*/  BRA `(.L_x_106) ;  /* 0xffffff9400107947 */ /* 0x000fea000383ffff */
.L_x_22:
[----:B-1----:R-:W-:-:S07]  /*8160*/  MOV R2, UR33 ;  /* 0x0000002100027c02 */ /* 0x002fce0008000f00 */
.L_x_107:
[----:B-1----:R1:W2:Y:S02]  /*8170*/  SYNCS.PHASECHK.TRANS64.TRYWAIT P0, [R2+URZ+0x20], R5 ;  /* 0x00002005020075a7 */ /* 0x0022a400080011ff */
[----:B--2---:R-:W-:Y:S05]  /*8180*/  @!P0 NANOSLEEP.SYNCS 0x989680 ;  /* 0x009896800000895d */ /* 0x004fea0003900000 */
[----:B------:R-:W2:Y:S02]  /*8190*/  @!P0 SYNCS.PHASECHK.TRANS64 P0, [R2+URZ+0x20], R5 ;  /* 0x00002005020085a7 */ /* 0x000ea400080010ff */
[----:B--2---:R-:W-:Y:S05]  /*81a0*/  @!P0 BRA `(.L_x_107) ;  /* 0xfffffffc00f08947 */ /* 0x004fea000383ffff */
[----:B------:R-:W-:Y:S05]  /*81b0*/  BRA `(.L_x_21) ;  /* 0xffffff9400607947 */ /* 0x000fea000383ffff */
.L_x_28:
[----:B-1----:R-:W-:-:S07]  /*81c0*/  MOV R2, UR17 ;  /* 0x0000001100027c02 */ /* 0x002fce0008000f00 */
.L_x_108:
[----:B-1----:R1:W2:Y:S02]  /*81d0*/  SYNCS.PHASECHK.TRANS64.TRYWAIT P0, [R2+URZ+0x20], R5 ;  /* 0x00002005020075a7 */ /* 0x0022a400080011ff */
[----:B--2---:R-:W-:Y:S05]  /*81e0*/  @!P0 NANOSLEEP.SYNCS 0x989680 ;  /* 0x009896800000895d */ /* 0x004fea0003900000 */
[----:B------:R-:W2:Y:S02]  /*81f0*/  @!P0 SYNCS.PHASECHK.TRANS64 P0, [R2+URZ+0x20], R5 ;  /* 0x00002005020085a7 */ /* 0x000ea400080010ff */
[----:B--2---:R-:W-:Y:S05]  /*8200*/  @!P0 BRA `(.L_x_108) ;  /* 0xfffffffc00f08947 */ /* 0x004fea000383ffff */
[----:B------:R-:W-:Y:S05]  /*8210*/  BRA `(.L_x_27) ;  /* 0xffffff9800047947 */ /* 0x000fea000383ffff */
.L_x_32:
[----:B-1----:R1:W2:Y:S02]  /*8220*/  SYNCS.PHASECHK.TRANS64.TRYWAIT P0, [R2+URZ+0x70], R3 ;  /* 0x00007003020075a7 */ /* 0x0022a400080011ff */
[----:B--2---:R-:W-:Y:S05]  /*8230*/  @!P0 NANOSLEEP.SYNCS 0x989680 ;  /* 0x009896800000895d */ /* 0x004fea0003900000 */
[----:B------:R-:W2:Y:S02]  /*8240*/  @!P0 SYNCS.PHASECHK.TRANS64 P0, [R2+URZ+0x70], R3 ;  /* 0x00007003020085a7 */ /* 0x000ea400080010ff */
[----:B--2---:R-:W-:Y:S05]  /*8250*/  @!P0 BRA `(.L_x_32) ;  /* 0xfffffffc00f08947 */ /* 0x004fea000383ffff */
[----:B------:R-:W-:Y:S05]  /*8260*/  BRA `(.L_x_109) ;  /* 0xffffff9800907947 */ /* 0x000fea000383ffff */
.L_x_36:
[----:B----4-:R-:W-:-:S07]  /*8270*/  MOV R0, UR5 ;  /* 0x0000000500007c02 */ /* 0x010fce0008000f00 */
.L_x_110:
[----:B-1----:R1:W2:Y:S02]  /*8280*/  SYNCS.PHASECHK.TRANS64.TRYWAIT P0, [R0+URZ], R3 ;  /* 0x00000003000075a7 */ /* 0x0022a400080011ff */
[----:B--2---:R-:W-:Y:S05]  /*8290*/  @!P0 NANOSLEEP.SYNCS 0x989680 ;  /* 0x009896800000895d */ /* 0x004fea0003900000 */
[----:B------:R-:W2:Y:S02]  /*82a0*/  @!P0 SYNCS.PHASECHK.TRANS64 P0, [R0+URZ], R3 ;  /* 0x00000003000085a7 */ /* 0x000ea400080010ff */
[----:B--2---:R-:W-:Y:S05]  /*82b0*/  @!P0 BRA `(.L_x_110) ;  /* 0xfffffffc00f08947 */ /* 0x004fea000383ffff */
[----:B------:R-:W-:Y:S05]  /*82c0*/  BRA `(.L_x_111) ;  /* 0xffffffa000007947 */ /* 0x000fea000383ffff */
.L_x_37:
[----:B----4-:R-:W-:-:S07]  /*82d0*/  MOV R0, UR5 ;  /* 0x0000000500007c02 */ /* 0x010fce0008000f00 */
.L_x_112:
[----:B-1----:R1:W2:Y:S02]  /*82e0*/  SYNCS.PHASECHK.TRANS64.TRYWAIT P0, [R0+URZ], R3 ;  /* 0x00000003000075a7 */ /* 0x0022a400080011ff */
[----:B--2---:R-:W-:Y:S05]  /*82f0*/  @!P0 NANOSLEEP.SYNCS 0x989680 ;  /* 0x009896800000895d */ /* 0x004fea0003900000 */
[----:B------:R-:W2:Y:S02]  /*8300*/  @!P0 SYNCS.PHASECHK.TRANS64 P0, [R0+URZ], R3 ;  /* 0x00000003000085a7 */ /* 0x000ea400080010ff */
[----:B--2---:R-:W-:Y:S05]  /*8310*/  @!P0 BRA `(.L_x_112) ;  /* 0xfffffffc00f08947 */ /* 0x004fea000383ffff */
[----:B------:R-:W-:Y:S05]  /*8320*/  BRA `(.L_x_113) ;  /* 0xffffffa0000c7947 */ /* 0x000fea000383ffff */
.L_x_38:
[----:B----4-:R-:W-:-:S07]  /*8330*/  MOV R0, UR5 ;  /* 0x0000000500007c02 */ /* 0x010fce0008000f00 */
.L_x_114:
[----:B-1----:R1:W2:Y:S02]  /*8340*/  SYNCS.PHASECHK.TRANS64.TRYWAIT P0, [R0+URZ], R3 ;  /* 0x00000003000075a7 */ /* 0x0022a400080011ff */
[----:B--2---:R-:W-:Y:S05]  /*8350*/  @!P0 NANOSLEEP.SYNCS 0x989680 ;  /* 0x009896800000895d */ /* 0x004fea0003900000 */
[----:B------:R-:W2:Y:S02]  /*8360*/  @!P0 SYNCS.PHASECHK.TRANS64 P0, [R0+URZ], R3 ;  /* 0x00000003000085a7 */ /* 0x000ea400080010ff */
[----:B--2---:R-:W-:Y:S05]  /*8370*/  @!P0 BRA `(.L_x_114) ;  /* 0xfffffffc00f08947 */ /* 0x004fea000383ffff */
[----:B------:R-:W-:Y:S05]  /*8380*/  BRA `(.L_x_115) ;  /* 0xffffffa000187947 */ /* 0x000fea000383ffff */
.L_x_41:
[----:B-1----:R1:W2:Y:S02]  /*8390*/  SYNCS.PHASECHK.TRANS64.TRYWAIT P0, [R0+URZ+0xd0], R5 ;  /* 0x0000d005000075a7 */ /* 0x0022a400080011ff */
[----:B--2---:R-:W-:Y:S05]  /*83a0*/  @!P0 NANOSLEEP.SYNCS 0x989680 ;  /* 0x009896800000895d */ /* 0x004fea0003900000 */
[----:B------:R-:W2:Y:S02]  /*83b0*/  @!P0 SYNCS.PHASECHK.TRANS64 P0, [R0+URZ+0xd0], R5 ;  /* 0x0000d005000085a7 */ /* 0x000ea400080010ff */
[----:B--2---:R-:W-:Y:S05]  /*83c0*/  @!P0 BRA `(.L_x_41) ;  /* 0xfffffffc00f08947 */ /* 0x004fea000383ffff */
[----:B------:R-:W-:Y:S05]  /*83d0*/  BRA `(.L_x_116) ;  /* 0xffffffa000747947 */ /* 0x000fea000383ffff */
.L_x_42:
[----:B------:R-:W-:-:S07]  /*83e0*/  MOV R0, UR5 ;  /* 0x0000000500007c02 */ /* 0x000fce0008000f00 */
.L_x_117:
[----:B-1----:R1:W2:Y:S02]  /*83f0*/  SYNCS.PHASECHK.TRANS64.TRYWAIT P0, [R0+URZ+0x80], R5 ;  /* 0x00008005000075a7 */ /* 0x0022a400080011ff */
[----:B--2---:R-:W-:Y:S05]  /*8400*/  @!P0 NANOSLEEP.SYNCS 0x989680 ;  /* 0x009896800000895d */ /* 0x004fea0003900000 */
[----:B------:R-:W2:Y:S02]  /*8410*/  @!P0 SYNCS.PHASECHK.TRANS64 P0, [R0+URZ+0x80], R5 ;  /* 0x00008005000085a7 */ /* 0x000ea400080010ff */
[----:B--2---:R-:W-:Y:S05]  /*8420*/  @!P0 BRA `(.L_x_117) ;  /* 0xfffffffc00f08947 */ /* 0x004fea000383ffff */
[----:B------:R-:W-:Y:S05]  /*8430*/  BRA `(.L_x_118) ;  /* 0xffffffa000847947 */ /* 0x000fea000383ffff */
.L_x_43:
[----:B-1----:R1:W2:Y:S02]  /*8440*/  SYNCS.PHASECHK.TRANS64.TRYWAIT P1, [R0+URZ+0x70], R5 ;  /* 0x00007005000075a7 */ /* 0x0022a400080211ff */
[----:B--2---:R-:W-:Y:S05]  /*8450*/  @!P1 NANOSLEEP.SYNCS 0x989680 ;  /* 0x009896800000995d */ /* 0x004fea0003900000 */
[----:B------:R-:W2:Y:S02]  /*8460*/  @!P1 SYNCS.PHASECHK.TRANS64 P1, [R0+URZ+0x70], R5 ;  /* 0x00007005000095a7 */ /* 0x000ea400080210ff */
[----:B--2---:R-:W-:Y:S05]  /*8470*/  @!P1 BRA `(.L_x_43) ;  /* 0xfffffffc00f09947 */ /* 0x004fea000383ffff */
[----:B------:R-:W-:Y:S05]  /*8480*/  BRA `(.L_x_119) ;  /* 0xffffffa000b47947 */ /* 0x000fea000383ffff */
.L_x_46:
[----:B------:R-:W-:-:S07]  /*8490*/  MOV R0, UR5 ;  /* 0x0000000500007c02 */ /* 0x000fce0008000f00 */
.L_x_120:
[----:B-1----:R1:W2:Y:S02]  /*84a0*/  SYNCS.PHASECHK.TRANS64.TRYWAIT P0, [R0+URZ+0x80], R3 ;  /* 0x00008003000075a7 */ /* 0x0022a400080011ff */
[----:B--2---:R-:W-:Y:S05]  /*84b0*/  @!P0 NANOSLEEP.SYNCS 0x989680 ;  /* 0x009896800000895d */ /* 0x004fea0003900000 */
[----:B------:R-:W2:Y:S02]  /*84c0*/  @!P0 SYNCS.PHASECHK.TRANS64 P0, [R0+URZ+0x80], R3 ;  /* 0x00008003000085a7 */ /* 0x000ea400080010ff */
[----:B--2---:R-:W-:Y:S05]  /*84d0*/  @!P0 BRA `(.L_x_120) ;  /* 0xfffffffc00f08947 */ /* 0x004fea000383ffff */
[----:B------:R-:W-:Y:S05]  /*84e0*/  BRA `(.L_x_45) ;  /* 0xffffffa400087947 */ /* 0x000fea000383ffff */
.L_x_53:
[----:B-1----:R1:W2:Y:S02]  /*84f0*/  SYNCS.PHASECHK.TRANS64.TRYWAIT P1, [R0+URZ+0x70], R5 ;  /* 0x00007005000075a7 */ /* 0x0022a400080211ff */
[----:B--2---:R-:W-:Y:S05]  /*8500*/  @!P1 NANOSLEEP.SYNCS 0x989680 ;  /* 0x009896800000995d */ /* 0x004fea0003900000 */
[----:B------:R-:W2:Y:S02]  /*8510*/  @!P1 SYNCS.PHASECHK.TRANS64 P1, [R0+URZ+0x70], R5 ;  /* 0x00007005000095a7 */ /* 0x000ea400080210ff */
[----:B--2---:R-:W-:Y:S05]  /*8520*/  @!P1 BRA `(.L_x_53) ;  /* 0xfffffffc00f09947 */ /* 0x004fea000383ffff */
[----:B------:R-:W-:Y:S05]  /*8530*/  BRA `(.L_x_121) ;  /* 0xffffffa800687947 */ /* 0x000fea000383ffff */
.L_x_54:
[----:B------:R-:W-:-:S07]  /*8540*/  MOV R3, UR8 ;  /* 0x0000000800037c02 */ /* 0x000fce0008000f00 */
.L_x_122:
[----:B-1----:R1:W2:Y:S02]  /*8550*/  SYNCS.PHASECHK.TRANS64.TRYWAIT P0, [R3+URZ+0xb0], R0 ;  /* 0x0000b000030075a7 */ /* 0x0022a400080011ff */
[----:B--2---:R-:W-:Y:S05]  /*8560*/  @!P0 NANOSLEEP.SYNCS 0x989680 ;  /* 0x009896800000895d */ /* 0x004fea0003900000 */
[----:B------:R-:W2:Y:S02]  /*8570*/  @!P0 SYNCS.PHASECHK.TRANS64 P0, [R3+URZ+0xb0], R0 ;  /* 0x0000b000030085a7 */ /* 0x000ea400080010ff */
[----:B--2---:R-:W-:Y:S05]  /*8580*/  @!P0 BRA `(.L_x_122) ;  /* 0xfffffffc00f08947 */ /* 0x004fea000383ffff */
[----:B------:R-:W-:Y:S05]  /*8590*/  BRA `(.L_x_123) ;  /* 0xffffffa800a07947 */ /* 0x000fea000383ffff */
.L_x_57:
[----:B------:R-:W-:Y:S07]  /*85a0*/  MOV R0, UR7 ;  /* 0x0000000700007c02 */ /* 0x000fee0008000f00 */
.L_x_124:
[----:B-1----:R1:W2:Y:S02]  /*85b0*/  SYNCS.PHASECHK.TRANS64.TRYWAIT P0, [R0+URZ], R3 ;  /* 0x00000003000075a7 */ /* 0x0022a400080011ff */
[----:B--2---:R-:W-:Y:S05]  /*85c0*/  @!P0 NANOSLEEP.SYNCS 0x989680 ;  /* 0x009896800000895d */ /* 0x004fea0003900000 */
[----:B------:R-:W2:Y:S02]  /*85d0*/  @!P0 SYNCS.PHASECHK.TRANS64 P0, [R0+URZ], R3 ;  /* 0x00000003000085a7 */ /* 0x000ea400080010ff */
[----:B--2---:R-:W-:Y:S05]  /*85e0*/  @!P0 BRA `(.L_x_124) ;  /* 0xfffffffc00f08947 */ /* 0x004fea000383ffff */
[----:B------:R-:W-:Y:S05]  /*85f0*/  BRA `(.L_x_56) ;  /* 0xffffffa800bc7947 */ /* 0x000fea000383ffff */
.L_x_60:
[----:B------:R-:W-:-:S07]  /*8600*/  MOV R0, UR5 ;  /* 0x0000000500007c02 */ /* 0x000fce0008000f00 */
.L_x_125:
[----:B--2---:R2:W3:Y:S02]  /*8610*/  SYNCS.PHASECHK.TRANS64.TRYWAIT P0, [R0+URZ], R3 ;  /* 0x00000003000075a7 */ /* 0x0044e400080011ff */
[----:B---3--:R-:W-:Y:S05]  /*8620*/  @!P0 NANOSLEEP.SYNCS 0x989680 ;  /* 0x009896800000895d */ /* 0x008fea0003900000 */
[----:B------:R-:W3:Y:S02]  /*8630*/  @!P0 SYNCS.PHASECHK.TRANS64 P0, [R0+URZ], R3 ;  /* 0x00000003000085a7 */ /* 0x000ee400080010ff */
[----:B---3--:R-:W-:Y:S05]  /*8640*/  @!P0 BRA `(.L_x_125) ;  /* 0xfffffffc00f08947 */ /* 0x008fea000383ffff */
[----:B------:R-:W-:Y:S05]  /*8650*/  BRA `(.L_x_126) ;  /* 0xffffffac00707947 */ /* 0x000fea000383ffff */
.L_x_61:
[----:B------:R-:W-:-:S07]  /*8660*/  MOV R0, UR5 ;  /* 0x0000000500007c02 */ /* 0x000fce0008000f00 */
.L_x_127:
[----:B-1----:R1:W2:Y:S02]  /*8670*/  SYNCS.PHASECHK.TRANS64.TRYWAIT P0, [R0+URZ], R3 ;  /* 0x00000003000075a7 */ /* 0x0022a400080011ff */
[----:B--2---:R-:W-:Y:S05]  /*8680*/  @!P0 NANOSLEEP.SYNCS 0x989680 ;  /* 0x009896800000895d */ /* 0x004fea0003900000 */
[----:B------:R-:W2:Y:S02]  /*8690*/  @!P0 SYNCS.PHASECHK.TRANS64 P0, [R0+URZ], R3 ;  /* 0x00000003000085a7 */ /* 0x000ea400080010ff */
[----:B--2---:R-:W-:Y:S05]  /*86a0*/  @!P0 BRA `(.L_x_127) ;  /* 0xfffffffc00f08947 */ /* 0x004fea000383ffff */
[----:B------:R-:W-:Y:S05]  /*86b0*/  BRA `(.L_x_128) ;  /* 0xffffffac007c7947 */ /* 0x000fea000383ffff */
.L_x_62:
[----:B------:R-:W-:-:S07]  /*86c0*/  MOV R0, UR5 ;  /* 0x0000000500007c02 */ /* 0x000fce0008000f00 */
.L_x_129:
[----:B-1----:R1:W2:Y:S02]  /*86d0*/  SYNCS.PHASECHK.TRANS64.TRYWAIT P0, [R0+URZ], R3 ;  /* 0x00000003000075a7 */ /* 0x0022a400080011ff */
[----:B--2---:R-:W-:Y:S05]  /*86e0*/  @!P0 NANOSLEEP.SYNCS 0x989680 ;  /* 0x009896800000895d */ /* 0x004fea0003900000 */
[----:B------:R-:W2:Y:S02]  /*86f0*/  @!P0 SYNCS.PHASECHK.TRANS64 P0, [R0+URZ], R3 ;  /* 0x00000003000085a7 */ /* 0x000ea400080010ff */
[----:B--2---:R-:W-:Y:S05]  /*8700*/  @!P0 BRA `(.L_x_129) ;  /* 0xfffffffc00f08947 */ /* 0x004fea000383ffff */
[----:B------:R-:W-:Y:S05]  /*8710*/  BRA `(.L_x_130) ;  /* 0xffffffac00887947 */ /* 0x000fea000383ffff */
.L_x_63:
[----:B------:R-:W-:-:S07]  /*8720*/  MOV R0, UR7 ;  /* 0x0000000700007c02 */ /* 0x000fce0008000f00 */
.L_x_131:
[----:B-1----:R1:W2:Y:S02]  /*8730*/  SYNCS.PHASECHK.TRANS64.TRYWAIT P0, [R0+URZ], R3 ;  /* 0x00000003000075a7 */ /* 0x0022a400080011ff */
[----:B--2---:R-:W-:Y:S05]  /*8740*/  @!P0 NANOSLEEP.SYNCS 0x989680 ;  /* 0x009896800000895d */ /* 0x004fea0003900000 */
[----:B------:R-:W2:Y:S02]  /*8750*/  @!P0 SYNCS.PHASECHK.TRANS64 P0, [R0+URZ], R3 ;  /* 0x00000003000085a7 */ /* 0x000ea400080010ff */
[----:B--2---:R-:W-:Y:S05]  /*8760*/  @!P0 BRA `(.L_x_131) ;  /* 0xfffffffc00f08947 */ /* 0x004fea000383ffff */
[----:B------:R-:W-:Y:S05]  /*8770*/  BRA `(.L_x_132) ;  /* 0xffffffac00947947 */ /* 0x000fea000383ffff */
.L_x_68:
[----:B--2---:R2:W3:Y:S02]  /*8780*/  SYNCS.PHASECHK.TRANS64.TRYWAIT P0, [R0+URZ+0x70], R3 ;  /* 0x00007003000075a7 */ /* 0x0044e400080011ff */
[----:B---3--:R-:W-:Y:S05]  /*8790*/  @!P0 NANOSLEEP.SYNCS 0x989680 ;  /* 0x009896800000895d */ /* 0x008fea0003900000 */
[----:B------:R-:W3:Y:S02]  /*87a0*/  @!P0 SYNCS.PHASECHK.TRANS64 P0, [R0+URZ+0x70], R3 ;  /* 0x00007003000085a7 */ /* 0x000ee400080010ff */
[----:B---3--:R-:W-:Y:S05]  /*87b0*/  @!P0 BRA `(.L_x_68) ;  /* 0xfffffffc00f08947 */ /* 0x008fea000383ffff */
[----:B------:R-:W-:Y:S05]  /*87c0*/  BRA `(.L_x_133) ;  /* 0xffffffb000987947 */ /* 0x000fea000383ffff */
.L_x_71:
[----:B------:R-:W-:Y:S07]  /*87d0*/  MOV R0, UR7 ;  /* 0x0000000700007c02 */ /* 0x000fee0008000f00 */
.L_x_134:
[----:B--2---:R2:W3:Y:S02]  /*87e0*/  SYNCS.PHASECHK.TRANS64.TRYWAIT P0, [R0+URZ+0x68], R3 ;  /* 0x00006803000075a7 */ /* 0x0044e400080011ff */
[----:B---3--:R-:W-:Y:S05]  /*87f0*/  @!P0 NANOSLEEP.SYNCS 0x989680 ;  /* 0x009896800000895d */ /* 0x008fea0003900000 */
[----:B------:R-:W3:Y:S02]  /*8800*/  @!P0 SYNCS.PHASECHK.TRANS64 P0, [R0+URZ+0x68], R3 ;  /* 0x00006803000085a7 */ /* 0x000ee400080010ff */
[----:B---3--:R-:W-:Y:S05]  /*8810*/  @!P0 BRA `(.L_x_134) ;  /* 0xfffffffc00f08947 */ /* 0x008fea000383ffff */
[----:B------:R-:W-:Y:S05]  /*8820*/  BRA `(.L_x_70) ;  /* 0xffffffb400787947 */ /* 0x000fea000383ffff */
.L_x_74:
[----:B--2---:R-:W-:Y:S07]  /*8830*/  MOV R3, UR7 ;  /* 0x0000000700037c02 */ /* 0x004fee0008000f00 */
.L_x_135:
[----:B-1----:R1:W2:Y:S02]  /*8840*/  SYNCS.PHASECHK.TRANS64.TRYWAIT P0, [R3+URZ+0x50], R12 ;  /* 0x0000500c030075a7 */ /* 0x0022a400080011ff */
[----:B--2---:R-:W-:Y:S05]  /*8850*/  @!P0 NANOSLEEP.SYNCS 0x989680 ;  /* 0x009896800000895d */ /* 0x004fea0003900000 */
[----:B------:R-:W2:Y:S02]  /*8860*/  @!P0 SYNCS.PHASECHK.TRANS64 P0, [R3+URZ+0x50], R12 ;  /* 0x0000500c030085a7 */ /* 0x000ea400080010ff */
[----:B--2---:R-:W-:Y:S05]  /*8870*/  @!P0 BRA `(.L_x_135) ;  /* 0xfffffffc00f08947 */ /* 0x004fea000383ffff */
[----:B------:R-:W-:Y:S05]  /*8880*/  BRA `(.L_x_136) ;  /* 0xffffffb400f07947 */ /* 0x000fea000383ffff */
.L_x_75:
[----:B------:R-:W-:Y:S07]  /*8890*/  MOV R3, UR7 ;  /* 0x0000000700037c02 */ /* 0x000fee0008000f00 */
.L_x_137:
[----:B-1----:R1:W2:Y:S02]  /*88a0*/  SYNCS.PHASECHK.TRANS64.TRYWAIT P0, [R3+URZ+0x58], R12 ;  /* 0x0000580c030075a7 */ /* 0x0022a400080011ff */
[----:B--2---:R-:W-:Y:S05]  /*88b0*/  @!P0 NANOSLEEP.SYNCS 0x989680 ;  /* 0x009896800000895d */ /* 0x004fea0003900000 */
[----:B------:R-:W2:Y:S02]  /*88c0*/  @!P0 SYNCS.PHASECHK.TRANS64 P0, [R3+URZ+0x58], R12 ;  /* 0x0000580c030085a7 */ /* 0x000ea400080010ff */
[----:B--2---:R-:W-:Y:S05]  /*88d0*/  @!P0 BRA `(.L_x_137) ;  /* 0xfffffffc00f08947 */ /* 0x004fea000383ffff */
[----:B------:R-:W-:Y:S05]  /*88e0*/  BRA `(.L_x_138) ;  /* 0xffffffb800707947 */ /* 0x000fea000383ffff */
.L_x_77:
[----:B------:R-:W-:-:S07]  /*88f0*/  MOV R0, UR7 ;  /* 0x0000000700007c02 */ /* 0x000fce0008000f00 */
.L_x_139:
[----:B-1----:R1:W3:Y:S02]  /*8900*/  SYNCS.PHASECHK.TRANS64.TRYWAIT P0, [R0+URZ+0x50], R3 ;  /* 0x00005003000075a7 */ /* 0x0022e400080011ff */
[----:B---3--:R-:W-:Y:S05]  /*8910*/  @!P0 NANOSLEEP.SYNCS 0x989680 ;  /* 0x009896800000895d */ /* 0x008fea0003900000 */
[----:B------:R-:W3:Y:S02]  /*8920*/  @!P0 SYNCS.PHASECHK.TRANS64 P0, [R0+URZ+0x50], R3 ;  /* 0x00005003000085a7 */ /* 0x000ee400080010ff */
[----:B---3--:R-:W-:Y:S05]  /*8930*/  @!P0 BRA `(.L_x_139) ;  /* 0xfffffffc00f08947 */ /* 0x008fea000383ffff */
[----:B------:R-:W-:Y:S05]  /*8940*/  BRA `(.L_x_140) ;  /* 0xffffffb800e07947 */ /* 0x000fea000383ffff */
.L_x_79:
[----:B--2---:R2:W4:Y:S02]  /*8950*/  SYNCS.PHASECHK.TRANS64.TRYWAIT P0, [R0+URZ+0x70], R3 ;  /* 0x00007003000075a7 */ /* 0x00452400080011ff */
[----:B----4-:R-:W-:Y:S05]  /*8960*/  @!P0 NANOSLEEP.SYNCS 0x989680 ;  /* 0x009896800000895d */ /* 0x010fea0003900000 */
[----:B------:R-:W4:Y:S02]  /*8970*/  @!P0 SYNCS.PHASECHK.TRANS64 P0, [R0+URZ+0x70], R3 ;  /* 0x00007003000085a7 */ /* 0x000f2400080010ff */
[----:B----4-:R-:W-:Y:S05]  /*8980*/  @!P0 BRA `(.L_x_79) ;  /* 0xfffffffc00f08947 */ /* 0x010fea000383ffff */
[----:B------:R-:W-:Y:S05]  /*8990*/  BRA `(.L_x_141) ;  /* 0xffffffbc00a87947 */ /* 0x000fea000383ffff */
.L_x_90:
[----:B-1----:R1:W3:Y:S02]  /*89a0*/  SYNCS.PHASECHK.TRANS64.TRYWAIT P1, [R3+URZ+0x40], R0 ;  /* 0x00004000030075a7 */ /* 0x0022e400080211ff */
[----:B---3--:R-:W-:Y:S05]  /*89b0*/  @!P1 NANOSLEEP.SYNCS 0x989680 ;  /* 0x009896800000995d */ /* 0x008fea0003900000 */
[----:B------:R-:W3:Y:S02]  /*89c0*/  @!P1 SYNCS.PHASECHK.TRANS64 P1, [R3+URZ+0x40], R0 ;  /* 0x00004000030095a7 */ /* 0x000ee400080210ff */
[----:B---3--:R-:W-:Y:S05]  /*89d0*/  @!P1 BRA `(.L_x_90) ;  /* 0xfffffffc00f09947 */ /* 0x008fea000383ffff */
[----:B------:R-:W-:Y:S05]  /*89e0*/  BRA `(.L_x_89) ;  /* 0xffffffc800cc7947 */ /* 0x000fea000383ffff */
.L_x_92:
[----:B-1----:R1:W4:Y:S02]  /*89f0*/  SYNCS.PHASECHK.TRANS64.TRYWAIT P0, [R207+URZ+0x90], R2 ;  /* 0x00009002cf0075a7 */ /* 0x00232400080011ff */
[----:B----4-:R-:W-:Y:S05]  /*8a00*/  @!P0 NANOSLEEP.SYNCS 0x989680 ;  /* 0x009896800000895d */ /* 0x010fea0003900000 */
[----:B------:R-:W4:Y:S02]  /*8a10*/  @!P0 SYNCS.PHASECHK.TRANS64 P0, [R207+URZ+0x90], R2 ;  /* 0x00009002cf0085a7 */ /* 0x000f2400080010ff */
[----:B----4-:R-:W-:Y:S05]  /*8a20*/  @!P0 BRA `(.L_x_92) ;  /* 0xfffffffc00f08947 */ /* 0x010fea000383ffff */
[----:B------:R-:W-:Y:S05]  /*8a30*/  BRA `(.L_x_91) ;  /* 0xffffffcc00287947 */ /* 0x000fea000383ffff */
.L_x_101:
[----:B--2---:R2:W3:Y:S02]  /*8a40*/  SYNCS.PHASECHK.TRANS64.TRYWAIT P0, [R210+URZ+0x40], R3 ;  /* 0x00004003d20075a7 */ /* 0x0044e400080011ff */
[----:B---3--:R-:W-:Y:S05]  /*8a50*/  @!P0 NANOSLEEP.SYNCS 0x989680 ;  /* 0x009896800000895d */ /* 0x008fea0003900000 */
[----:B------:R-:W3:Y:S02]  /*8a60*/  @!P0 SYNCS.PHASECHK.TRANS64 P0, [R210+URZ+0x40], R3 ;  /* 0x00004003d20085a7 */ /* 0x000ee400080010ff */
[----:B---3--:R-:W-:Y:S05]  /*8a70*/  @!P0 BRA `(.L_x_101) ;  /* 0xfffffffc00f08947 */ /* 0x008fea000383ffff */
[----:B------:R-:W-:Y:S05]  /*8a80*/  BRA `(.L_x_100) ;  /* 0xffffffe000347947 */ /* 0x000fea000383ffff */
        .weak           $__internal_0_$__cuda_sm10x_tcgen05_guardrail_trap_col_being_dealloced_not_returned_by_alloc
        .type           $__internal_0_$__cuda_sm10x_tcgen05_guardrail_trap_col_being_dealloced_not_returned_by_alloc,@function
        .size           $__internal_0_$__cuda_sm10x_tcgen05_guardrail_trap_col_being_dealloced_not_returned_by_alloc,($__internal_1_$__cuda_sm10x_tcgen05_guardrail_trap_phase_invalid_during_alloc - $__internal_0_$__cuda_sm10x_tcgen05_guardrail_trap_col_being_dealloced_not_returned_by_alloc)
$__internal_0_$__cuda_sm10x_tcgen05_guardrail_trap_col_being_dealloced_not_returned_by_alloc:
[----:B------:R-:W-:Y:S05]  /*8a90*/  BPT.TRAP 0x1 ;  /* 0x000000040000795c */ /* 0x000fea0000300000 */
[----:B------:R-:W-:-:S04]  /*8aa0*/  HFMA2 R3, -RZ, RZ, 0, 0 ;  /* 0x00000000ff037431 */ /* 0x000fc800000001ff */
[----:B------:R-:W-:Y:S05]  /*8ab0*/  RET.REL.NODEC R2 `(_ZN7cutlass13device_kernelINS_4gemm6kernel13GemmUniversalIN4cute5tupleIJiiiiEEENS1_10collective13CollectiveMmaINS1_35MainloopSm100TmaUmmaWarpSpecializedILi4ELi2ELi4ENS5_IJNS4_1CILi1EEESB_SB_EEEEENS5_IJNSA_ILi128EEESE_NSA_ILi64EEEEEENS_12float_e5m2_tENS5_IJlSB_lEEESH_SI_NS4_8TiledMMAINS4_8MMA_AtomIJNS4_10MMA_TraitsINS4_19SM100_MMA_F8F6F4_SSEJSH_SH_fSE_SE_NS4_17integral_constantINS4_4UMMA5MajorELSP_0EEESQ_NSN_INSO_7ScaleInELSR_0EEESS_EEEEEENS4_6LayoutISC_NS5_IJNSA_ILi0EEESW_SW_EEEEENS5_IJNS4_10UnderscoreESZ_SZ_EEEEENS4_13SM90_TMA_LOADENS4_14ComposedLayoutINS4_7SwizzleILi2ELi4ELi3EEENS4_18smem_ptr_flag_bitsILi8EEENSV_INS5_IJNSA_ILi8EEESF_EEENS5_IJSF_SB_EEEEEEEvNS4_8identityES12_S1C_vS1D_EENS_8epilogue10collective18CollectiveEpilogueINS1F_23Sm100TmaWarpSpecializedILi2ELi2ELi64ELb0ELb0EEEJSG_NS5_IJNSV_ISE_SB_EENSV_ISF_SB_EEEEESH_SI_SH_SI_NS1F_6fusion15FusionCallbacksIS1J_NS1N_17LinearCombinationISH_fSH_fLNS_15FloatRoundStyleE2EEESG_S1M_JEEENS4_5SM1004TMEM4LOAD26SM100_TMEM_LOAD_32dp32b64xES12_S1C_NS4_39AutoVectorizingCopyWithAssumedAlignmentILi128EEENS4_14SM90_TMA_STOREES1C_S1Y_S1Y_EEEvvEEEEvNT_6ParamsE) ;  /* 0xffffff7402507950 */ /* 0x000fea0003c3ffff */
        .weak           $__internal_1_$__cuda_sm10x_tcgen05_guardrail_trap_phase_invalid_during_alloc
        .type           $__internal_1_$__cuda_sm10x_tcgen05_guardrail_trap_phase_invalid_during_alloc,@function
        .size           $__internal_1_$__cuda_sm10x_tcgen05_guardrail_trap_phase_invalid_during_alloc,($__internal_2_$__cuda_sm10x_tcgen05_guardrail_trap_unallocated_columns_being_dealloced - $__internal_1_$__cuda_sm10x_tcgen05_guardrail_trap_phase_invalid_during_alloc)
$__internal_1_$__cuda_sm10x_tcgen05_guardrail_trap_phase_invalid_during_alloc:
[----:B------:R-:W-:Y:S05]  /*8ac0*/  BPT.TRAP 0x1 ;  /* 0x000000040000795c */ /* 0x000fea0000300000 */
[----:B------:R-:W-:-:S04]  /*8ad0*/  MOV R3, 0x0 ;  /* 0x0000000000037802 */ /* 0x000fc80000000f00 */
[----:B------:R-:W-:Y:S05]  /*8ae0*/  RET.REL.NODEC R2 `(_ZN7cutlass13device_kernelINS_4gemm6kernel13GemmUniversalIN4cute5tupleIJiiiiEEENS1_10collective13CollectiveMmaINS1_35MainloopSm100TmaUmmaWarpSpecializedILi4ELi2ELi4ENS5_IJNS4_1CILi1EEESB_SB_EEEEENS5_IJNSA_ILi128EEESE_NSA_ILi64EEEEEENS_12float_e5m2_tENS5_IJlSB_lEEESH_SI_NS4_8TiledMMAINS4_8MMA_AtomIJNS4_10MMA_TraitsINS4_19SM100_MMA_F8F6F4_SSEJSH_SH_fSE_SE_NS4_17integral_constantINS4_4UMMA5MajorELSP_0EEESQ_NSN_INSO_7ScaleInELSR_0EEESS_EEEEEENS4_6LayoutISC_NS5_IJNSA_ILi0EEESW_SW_EEEEENS5_IJNS4_10UnderscoreESZ_SZ_EEEEENS4_13SM90_TMA_LOADENS4_14ComposedLayoutINS4_7SwizzleILi2ELi4ELi3EEENS4_18smem_ptr_flag_bitsILi8EEENSV_INS5_IJNSA_ILi8EEESF_EEENS5_IJSF_SB_EEEEEEEvNS4_8identityES12_S1C_vS1D_EENS_8epilogue10collective18CollectiveEpilogueINS1F_23Sm100TmaWarpSpecializedILi2ELi2ELi64ELb0ELb0EEEJSG_NS5_IJNSV_ISE_SB_EENSV_ISF_SB_EEEEESH_SI_SH_SI_NS1F_6fusion15FusionCallbacksIS1J_NS1N_17LinearCombinationISH_fSH_fLNS_15FloatRoundStyleE2EEESG_S1M_JEEENS4_5SM1004TMEM4LOAD26SM100_TMEM_LOAD_32dp32b64xES12_S1C_NS4_39AutoVectorizingCopyWithAssumedAlignmentILi128EEENS4_14SM90_TMA_STOREES1C_S1Y_S1Y_EEEvvEEEEvNT_6ParamsE) ;  /* 0xffffff7402447950 */ /* 0x000fea0003c3ffff */
        .weak           $__internal_2_$__cuda_sm10x_tcgen05_guardrail_trap_unallocated_columns_being_dealloced
        .type           $__internal_2_$__cuda_sm10x_tcgen05_guardrail_trap_unallocated_columns_being_dealloced,@function
        .size           $__internal_2_$__cuda_sm10x_tcgen05_guardrail_trap_unallocated_columns_being_dealloced,(.L_x_143 - $__internal_2_$__cuda_sm10x_tcgen05_guardrail_trap_unallocated_columns_being_dealloced)
$__internal_2_$__cuda_sm10x_tcgen05_guardrail_trap_unallocated_columns_being_dealloced:
[----:B------:R-:W-:Y:S05]  /*8af0*/  BPT.TRAP 0x1 ;  /* 0x000000040000795c */ /* 0x000fea0000300000 */
[----:B------:R-:W-:-:S04]  /*8b00*/  HFMA2 R3, -RZ, RZ, 0, 0 ;  /* 0x00000000ff037431 */ /* 0x000fc800000001ff */
[----:B------:R-:W-:Y:S05]  /*8b10*/  RET.REL.NODEC R2 `(_ZN7cutlass13device_kernelINS_4gemm6kernel13GemmUniversalIN4cute5tupleIJiiiiEEENS1_10collective13CollectiveMmaINS1_35MainloopSm100TmaUmmaWarpSpecializedILi4ELi2ELi4ENS5_IJNS4_1CILi1EEESB_SB_EEEEENS5_IJNSA_ILi128EEESE_NSA_ILi64EEEEEENS_12float_e5m2_tENS5_IJlSB_lEEESH_SI_NS4_8TiledMMAINS4_8MMA_AtomIJNS4_10MMA_TraitsINS4_19SM100_MMA_F8F6F4_SSEJSH_SH_fSE_SE_NS4_17integral_constantINS4_4UMMA5MajorELSP_0EEESQ_NSN_INSO_7ScaleInELSR_0EEESS_EEEEEENS4_6LayoutISC_NS5_IJNSA_ILi0EEESW_SW_EEEEENS5_IJNS4_10UnderscoreESZ_SZ_EEEEENS4_13SM90_TMA_LOADENS4_14ComposedLayoutINS4_7SwizzleILi2ELi4ELi3EEENS4_18smem_ptr_flag_bitsILi8EEENSV_INS5_IJNSA_ILi8EEESF_EEENS5_IJSF_SB_EEEEEEEvNS4_8identityES12_S1C_vS1D_EENS_8epilogue10collective18CollectiveEpilogueINS1F_23Sm100TmaWarpSpecializedILi2ELi2ELi64ELb0ELb0EEEJSG_NS5_IJNSV_ISE_SB_EENSV_ISF_SB_EEEEESH_SI_SH_SI_NS1F_6fusion15FusionCallbacksIS1J_NS1N_17LinearCombinationISH_fSH_fLNS_15FloatRoundStyleE2EEESG_S1M_JEEENS4_5SM1004TMEM4LOAD26SM100_TMEM_LOAD_32dp32b64xES12_S1C_NS4_39AutoVectorizingCopyWithAssumedAlignmentILi128EEENS4_14SM90_TMA_STOREES1C_S1Y_S1Y_EEEvvEEEEvNT_6ParamsE) ;  /* 0xffffff7402387950 */ /* 0x000fea0003c3ffff */
.L_x_142:
[----:B------:R-:W-:-:S00]  /*8b20*/  BRA `(.L_x_142) ;  /* 0xfffffffc00fc7947 */ /* 0x000fc0000383ffff */
[----:B------:R-:W-:-:S00]  /*8b30*/  NOP ;  /* 0x0000000000007918 */ /* 0x000fc00000000000 */
        /* <DEDUP_REMOVED lines=12> */
.L_x_143:


//--------------------- .nv.global.init           --------------------------
	.section	.nv.global.init,"aw",@progbits
.nv.global.init:
	.type		$str$27,@object
	.size		$str$27,($str$28 - $str$27)
$str$27:
        /*0000*/ 	.byte	0x28, 0x61, 0x64, 0x64, 0x72, 0x65, 0x73, 0x73, 0x20, 0x26, 0x20, 0x6d, 0x61, 0x73, 0x6b, 0x29
        /*0010*/ 	.byte	0x20, 0x3d, 0x3d, 0x20, 0x30, 0x00
	.type		$str$28,@object
	.size		$str$28,($str$26 - $str$28)
$str$28:
        /*0016*/ 	.byte	0x2f, 0x74, 0x6d, 0x70, 0x2f, 0x63, 0x75, 0x74, 0x6c, 0x61, 0x73, 0x73, 0x5f, 0x73, 0x77, 0x65
        /*0026*/ 	.byte	0x65, 0x70, 0x5f, 0x73, 0x72, 0x63, 0x2f, 0x69, 0x6e, 0x63, 0x6c, 0x75, 0x64, 0x65, 0x2f, 0x63
        /*0036*/ 	.byte	0x75, 0x74, 0x65, 0x2f, 0x70, 0x6f, 0x69, 0x6e, 0x74, 0x65, 0x72, 0x5f, 0x66, 0x6c, 0x61, 0x67
        /*0046*/ 	.byte	0x67, 0x65, 0x64, 0x2e, 0x68, 0x70, 0x70, 0x00
	.type		$str$26,@object
	.size		$str$26,($str$25 - $str$26)
$str$26:
        /*004e*/ 	.byte	0x2f, 0x74, 0x6d, 0x70, 0x2f, 0x63, 0x75, 0x74, 0x6c, 0x61, 0x73, 0x73, 0x5f, 0x73, 0x77, 0x65
        /*005e*/ 	.byte	0x65, 0x70, 0x5f, 0x73, 0x72, 0x63, 0x2f, 0x69, 0x6e, 0x63, 0x6c, 0x75, 0x64, 0x65, 0x2f, 0x63
        /*006e*/ 	.byte	0x75, 0x74, 0x65, 0x2f, 0x61, 0x74, 0x6f, 0x6d, 0x2f, 0x63, 0x6f, 0x70, 0x79, 0x5f, 0x74, 0x72
        /*007e*/ 	.byte	0x61, 0x69, 0x74, 0x73, 0x5f, 0x73, 0x6d, 0x31, 0x30, 0x30, 0x2e, 0x68, 0x70, 0x70, 0x00
	.type		$str$25,@object
	.size		$str$25,(__unnamed_1 - $str$25)
$str$25:
        /*008d*/ 	.byte	0x28, 0x28, 0x75, 0x69, 0x6e, 0x74, 0x33, 0x32, 0x5f, 0x74, 0x28, 0x74, 0x68, 0x72, 0x65, 0x61
        /*009d*/ 	.byte	0x64, 0x49, 0x64, 0x78, 0x2e, 0x78, 0x29, 0x20, 0x2f, 0x20, 0x33, 0x32, 0x29, 0x20, 0x25, 0x20
        /*00ad*/ 	.byte	0x34, 0x29, 0x20, 0x3d, 0x3d, 0x20, 0x28, 0x28, 0x28, 0x74, 0x6d, 0x65, 0x6d, 0x5f, 0x61, 0x64
        /*00bd*/ 	.byte	0x64, 0x72, 0x20, 0x3e, 0x3e, 0x20, 0x31, 0x36, 0x29, 0x20, 0x2f, 0x20, 0x33, 0x32, 0x29, 0x20
        /*00cd*/ 	.byte	0x25, 0x20, 0x34, 0x29, 0x00
	.type		__unnamed_1,@object
	.size		__unnamed_1,(__unnamed_2 - __unnamed_1)
__unnamed_1:
        /*00d2*/ 	.byte	0x61, 0x75, 0x74, 0x6f, 0x20, 0x63, 0x75, 0x74, 0x65, 0x3a, 0x3a, 0x61, 0x73, 0x5f, 0x70, 0x6f
        /* <DEDUP_REMOVED lines=24> */
        /*0262*/ 	.byte	0x43, 0x3c, 0x38, 0x31, 0x39, 0x32, 0x3e, 0x3e, 0x3e, 0x3e, 0x5d, 0x00
	.type		__unnamed_2,@object
	.size		__unnamed_2,(.L_2 - __unnamed_2)
__unnamed_2:
        /* <DEDUP_REMOVED lines=42> */
        /*050e*/ 	.byte	0x3e, 0x3e, 0x3e, 0x3e, 0x5d, 0x00
.L_2:


//--------------------- .nv.shared._ZN7cutlass13device_kernelINS_4gemm6kernel13GemmUniversalIN4cute5tupleIJiiiiEEENS1_10collective13CollectiveMmaINS1_35MainloopSm100TmaUmmaWarpSpecializedILi4ELi2ELi4ENS5_IJNS4_1CILi1EEESB_SB_EEEEENS5_IJNSA_ILi128EEESE_NSA_ILi64EEEEEENS_12float_e5m2_tENS5_IJlSB_lEEESH_SI_NS4_8TiledMMAINS4_8MMA_AtomIJNS4_10MMA_TraitsINS4_19SM100_MMA_F8F6F4_SSEJSH_SH_fSE_SE_NS4_17integral_constantINS4_4UMMA5MajorELSP_0EEESQ_NSN_INSO_7ScaleInELSR_0EEESS_EEEEEENS4_6LayoutISC_NS5_IJNSA_ILi0EEESW_SW_EEEEENS5_IJNS4_10UnderscoreESZ_SZ_EEEEENS4_13SM90_TMA_LOADENS4_14ComposedLayoutINS4_7SwizzleILi2ELi4ELi3EEENS4_18smem_ptr_flag_bitsILi8EEENSV_INS5_IJNSA_ILi8EEESF_EEENS5_IJSF_SB_EEEEEEEvNS4_8identityES12_S1C_vS1D_EENS_8epilogue10collective18CollectiveEpilogueINS1F_23Sm100TmaWarpSpecializedILi2ELi2ELi64ELb0ELb0EEEJSG_NS5_IJNSV_ISE_SB_EENSV_ISF_SB_EEEEESH_SI_SH_SI_NS1F_6fusion15FusionCallbacksIS1J_NS1N_17LinearCombinationISH_fSH_fLNS_15FloatRoundStyleE2EEESG_S1M_JEEENS4_5SM1004TMEM4LOAD26SM100_TMEM_LOAD_32dp32b64xES12_S1C_NS4_39AutoVectorizingCopyWithAssumedAlignmentILi128EEENS4_14SM90_TMA_STOREES1C_S1Y_S1Y_EEEvvEEEEvNT_6ParamsE --------------------------
	.section	.nv.shared._ZN7cutlass13device_kernelINS_4gemm6kernel13GemmUniversalIN4cute5tupleIJiiiiEEENS1_10collective13CollectiveMmaINS1_35MainloopSm100TmaUmmaWarpSpecializedILi4ELi2ELi4ENS5_IJNS4_1CILi1EEESB_SB_EEEEENS5_IJNSA_ILi128EEESE_NSA_ILi64EEEEEENS_12float_e5m2_tENS5_IJlSB_lEEESH_SI_NS4_8TiledMMAINS4_8MMA_AtomIJNS4_10MMA_TraitsINS4_19SM100_MMA_F8F6F4_SSEJSH_SH_fSE_SE_NS4_17integral_constantINS4_4UMMA5MajorELSP_0EEESQ_NSN_INSO_7ScaleInELSR_0EEESS_EEEEEENS4_6LayoutISC_NS5_IJNSA_ILi0EEESW_SW_EEEEENS5_IJNS4_10UnderscoreESZ_SZ_EEEEENS4_13SM90_TMA_LOADENS4_14ComposedLayoutINS4_7SwizzleILi2ELi4ELi3EEENS4_18smem_ptr_flag_bitsILi8EEENSV_INS5_IJNSA_ILi8EEESF_EEENS5_IJSF_SB_EEEEEEEvNS4_8identityES12_S1C_vS1D_EENS_8epilogue10collective18CollectiveEpilogueINS1F_23Sm100TmaWarpSpecializedILi2ELi2ELi64ELb0ELb0EEEJSG_NS5_IJNSV_ISE_SB_EENSV_ISF_SB_EEEEESH_SI_SH_SI_NS1F_6fusion15FusionCallbacksIS1J_NS1N_17LinearCombinationISH_fSH_fLNS_15FloatRoundStyleE2EEESG_S1M_JEEENS4_5SM1004TMEM4LOAD26SM100_TMEM_LOAD_32dp32b64xES12_S1C_NS4_39AutoVectorizingCopyWithAssumedAlignmentILi128EEENS4_14SM90_TMA_STOREES1C_S1Y_S1Y_EEEvvEEEEvNT_6ParamsE,"aw",@nobits
	.sectionflags	@""
	.align	16
	.zero		1024


//--------------------- .nv.shared.reserved.0     --------------------------
	.section	.nv.shared.reserved.0,"aw",@nobits
	.weak		__nv_reservedSMEM_offset_0_alias
	.size		__nv_reservedSMEM_offset_0_alias, 0, 64
	.other		__nv_reservedSMEM_offset_0_alias,@"STO_CUDA_RESERVED_SHARED STV_DEFAULT"
__nv_reservedSMEM_offset_0_alias:
	.zero		0
.nv.shared.reserved.0:
	.zero		64
	.weak		__nv_reservedSMEM_tcgen05_partition
	.type		__nv_reservedSMEM_tcgen05_partition,@object
	.size		__nv_reservedSMEM_tcgen05_partition,(.L_0 - __nv_reservedSMEM_tcgen05_partition)
__nv_reservedSMEM_tcgen05_partition:
	.zero		32
.L_0:


//--------------------- .nv.global                --------------------------
	.section	.nv.global,"aw",@nobits
.nv.global:
	.type		_ZN39_INTERNAL_03355312_4_k_cu_e6dea30e_83104cute1_E,@object
	.size		_ZN39_INTERNAL_03355312_4_k_cu_e6dea30e_83104cute1_E,(_ZN39_INTERNAL_03355312_4_k_cu_e6dea30e_83104cuda3std3__45__cpo6cbeginE - _ZN39_INTERNAL_03355312_4_k_cu_e6dea30e_83104cute1_E)
_ZN39_INTERNAL_03355312_4_k_cu_e6dea30e_83104cute1_E:
	.zero		1
	.type		_ZN39_INTERNAL_03355312_4_k_cu_e6dea30e_83104cuda3std3__45__cpo6cbeginE,@object
	.size		_ZN39_INTERNAL_03355312_4_k_cu_e6dea30e_83104cuda3std3__45__cpo6cbeginE,(_ZN39_INTERNAL_03355312_4_k_cu_e6dea30e_83104cuda3std3__48in_placeE - _ZN39_INTERNAL_03355312_4_k_cu_e6dea30e_83104cuda3std3__45__cpo6cbeginE)
_ZN39_INTERNAL_03355312_4_k_cu_e6dea30e_83104cuda3std3__45__cpo6cbeginE:
	.zero		1
	.type		_ZN39_INTERNAL_03355312_4_k_cu_e6dea30e_83104cuda3std3__48in_placeE,@object
	.size		_ZN39_INTERNAL_03355312_4_k_cu_e6dea30e_83104cuda3std3__48in_placeE,(_ZN39_INTERNAL_03355312_4_k_cu_e6dea30e_83104cuda3std6ranges3__45__cpo9iter_moveE - _ZN39_INTERNAL_03355312_4_k_cu_e6dea30e_83104cuda3std3__48in_placeE)
_ZN39_INTERNAL_03355312_4_k_cu_e6dea30e_83104cuda3std3__48in_placeE:
	.zero		1
	.type		_ZN39_INTERNAL_03355312_4_k_cu_e6dea30e_83104cuda3std6ranges3__45__cpo9iter_moveE,@object
	.size		_ZN39_INTERNAL_03355312_4_k_cu_e6dea30e_83104cuda3std6ranges3__45__cpo9iter_moveE,(_ZN39_INTERNAL_03355312_4_k_cu_e6dea30e_83104cuda3std3__45__cpo5beginE - _ZN39_INTERNAL_03355312_4_k_cu_e6dea30e_83104cuda3std6ranges3__45__cpo9iter_moveE)
_ZN39_INTERNAL_03355312_4_k_cu_e6dea30e_83104cuda3std6ranges3__45__cpo9iter_moveE:
	.zero		1
	.type		_ZN39_INTERNAL_03355312_4_k_cu_e6dea30e_83104cuda3std3__45__cpo5beginE,@object
	.size		_ZN39_INTERNAL_03355312_4_k_cu_e6dea30e_83104cuda3std3__45__cpo5beginE,(_ZN39_INTERNAL_03355312_4_k_cu_e6dea30e_83104cuda3std3__441_GLOBAL__N__03355312_4_k_cu_e6dea30e_83106ignoreE - _ZN39_INTERNAL_03355312_4_k_cu_e6dea30e_83104cuda3std3__45__cpo5beginE)
_ZN39_INTERNAL_03355312_4_k_cu_e6dea30e_83104cuda3std3__45__cpo5beginE:
	.zero		1
	.type		_ZN39_INTERNAL_03355312_4_k_cu_e6dea30e_83104cuda3std3__441_GLOBAL__N__03355312_4_k_cu_e6dea30e_83106ignoreE,@object
	.size		_ZN39_INTERNAL_03355312_4_k_cu_e6dea30e_83104cuda3std3__441_GLOBAL__N__03355312_4_k_cu_e6dea30e_83106ignoreE,(_ZN39_INTERNAL_03355312_4_k_cu_e6dea30e_83104cute7productE - _ZN39_INTERNAL_03355312_4_k_cu_e6dea30e_83104cuda3std3__441_GLOBAL__N__03355312_4_k_cu_e6dea30e_83106ignoreE)
_ZN39_INTERNAL_03355312_4_k_cu_e6dea30e_83104cuda3std3__441_GLOBAL__N__03355312_4_k_cu_e6dea30e_83106ignoreE:
	.zero		1
	.type		_ZN39_INTERNAL_03355312_4_k_cu_e6dea30e_83104cute7productE,@object
	.size		_ZN39_INTERNAL_03355312_4_k_cu_e6dea30e_83104cute7productE,(_ZN39_INTERNAL_03355312_4_k_cu_e6dea30e_83104cuda3std3__45__cpo3endE - _ZN39_INTERNAL_03355312_4_k_cu_e6dea30e_83104cute7productE)
_ZN39_INTERNAL_03355312_4_k_cu_e6dea30e_83104cute7productE:
	.zero		1
	.type		_ZN39_INTERNAL_03355312_4_k_cu_e6dea30e_83104cuda3std3__45__cpo3endE,@object
	.size		_ZN39_INTERNAL_03355312_4_k_cu_e6dea30e_83104cuda3std3__45__cpo3endE,(_ZN39_INTERNAL_03355312_4_k_cu_e6dea30e_83104cuda3std3__419piecewise_constructE - _ZN39_INTERNAL_03355312_4_k_cu_e6dea30e_83104cuda3std3__45__cpo3endE)
_ZN39_INTERNAL_03355312_4_k_cu_e6dea30e_83104cuda3std3__45__cpo3endE:
	.zero		1
	.type		_ZN39_INTERNAL_03355312_4_k_cu_e6dea30e_83104cuda3std3__419piecewise_constructE,@object
	.size		_ZN39_INTERNAL_03355312_4_k_cu_e6dea30e_83104cuda3std3__419piecewise_constructE,(_ZN39_INTERNAL_03355312_4_k_cu_e6dea30e_83104cuda3std3__45__cpo4cendE - _ZN39_INTERNAL_03355312_4_k_cu_e6dea30e_83104cuda3std3__419piecewise_constructE)
_ZN39_INTERNAL_03355312_4_k_cu_e6dea30e_83104cuda3std3__419piecewise_constructE:
	.zero		1
	.type		_ZN39_INTERNAL_03355312_4_k_cu_e6dea30e_83104cuda3std3__45__cpo4cendE,@object
	.size		_ZN39_INTERNAL_03355312_4_k_cu_e6dea30e_83104cuda3std3__45__cpo4cendE,(_ZN39_INTERNAL_03355312_4_k_cu_e6dea30e_83104cuda3std6ranges3__45__cpo4swapE - _ZN39_INTERNAL_03355312_4_k_cu_e6dea30e_83104cuda3std3__45__cpo4cendE)
_ZN39_INTERNAL_03355312_4_k_cu_e6dea30e_83104cuda3std3__45__cpo4cendE:
	.zero		1
	.type		_ZN39_INTERNAL_03355312_4_k_cu_e6dea30e_83104cuda3std6ranges3__45__cpo4swapE,@object
	.size		_ZN39_INTERNAL_03355312_4_k_cu_e6dea30e_83104cuda3std6ranges3__45__cpo4swapE,(.L_10 - _ZN39_INTERNAL_03355312_4_k_cu_e6dea30e_83104cuda3std6ranges3__45__cpo4swapE)
_ZN39_INTERNAL_03355312_4_k_cu_e6dea30e_83104cuda3std6ranges3__45__cpo4swapE:
	.zero		1
.L_10:


//--------------------- .nv.constant0._ZN7cutlass13device_kernelINS_4gemm6kernel13GemmUniversalIN4cute5tupleIJiiiiEEENS1_10collective13CollectiveMmaINS1_35MainloopSm100TmaUmmaWarpSpecializedILi4ELi2ELi4ENS5_IJNS4_1CILi1EEESB_SB_EEEEENS5_IJNSA_ILi128EEESE_NSA_ILi64EEEEEENS_12float_e5m2_tENS5_IJlSB_lEEESH_SI_NS4_8TiledMMAINS4_8MMA_AtomIJNS4_10MMA_TraitsINS4_19SM100_MMA_F8F6F4_SSEJSH_SH_fSE_SE_NS4_17integral_constantINS4_4UMMA5MajorELSP_0EEESQ_NSN_INSO_7ScaleInELSR_0EEESS_EEEEEENS4_6LayoutISC_NS5_IJNSA_ILi0EEESW_SW_EEEEENS5_IJNS4_10UnderscoreESZ_SZ_EEEEENS4_13SM90_TMA_LOADENS4_14ComposedLayoutINS4_7SwizzleILi2ELi4ELi3EEENS4_18smem_ptr_flag_bitsILi8EEENSV_INS5_IJNSA_ILi8EEESF_EEENS5_IJSF_SB_EEEEEEEvNS4_8identityES12_S1C_vS1D_EENS_8epilogue10collective18CollectiveEpilogueINS1F_23Sm100TmaWarpSpecializedILi2ELi2ELi64ELb0ELb0EEEJSG_NS5_IJNSV_ISE_SB_EENSV_ISF_SB_EEEEESH_SI_SH_SI_NS1F_6fusion15FusionCallbacksIS1J_NS1N_17LinearCombinationISH_fSH_fLNS_15FloatRoundStyleE2EEESG_S1M_JEEENS4_5SM1004TMEM4LOAD26SM100_TMEM_LOAD_32dp32b64xES12_S1C_NS4_39AutoVectorizingCopyWithAssumedAlignmentILi128EEENS4_14SM90_TMA_STOREES1C_S1Y_S1Y_EEEvvEEEEvNT_6ParamsE --------------------------
	.section	.nv.constant0._ZN7cutlass13device_kernelINS_4gemm6kernel13GemmUniversalIN4cute5tupleIJiiiiEEENS1_10collective13CollectiveMmaINS1_35MainloopSm100TmaUmmaWarpSpecializedILi4ELi2ELi4ENS5_IJNS4_1CILi1EEESB_SB_EEEEENS5_IJNSA_ILi128EEESE_NSA_ILi64EEEEEENS_12float_e5m2_tENS5_IJlSB_lEEESH_SI_NS4_8TiledMMAINS4_8MMA_AtomIJNS4_10MMA_TraitsINS4_19SM100_MMA_F8F6F4_SSEJSH_SH_fSE_SE_NS4_17integral_constantINS4_4UMMA5MajorELSP_0EEESQ_NSN_INSO_7ScaleInELSR_0EEESS_EEEEEENS4_6LayoutISC_NS5_IJNSA_ILi0EEESW_SW_EEEEENS5_IJNS4_10UnderscoreESZ_SZ_EEEEENS4_13SM90_TMA_LOADENS4_14ComposedLayoutINS4_7SwizzleILi2ELi4ELi3EEENS4_18smem_ptr_flag_bitsILi8EEENSV_INS5_IJNSA_ILi8EEESF_EEENS5_IJSF_SB_EEEEEEEvNS4_8identityES12_S1C_vS1D_EENS_8epilogue10collective18CollectiveEpilogueINS1F_23Sm100TmaWarpSpecializedILi2ELi2ELi64ELb0ELb0EEEJSG_NS5_IJNSV_ISE_SB_EENSV_ISF_SB_EEEEESH_SI_SH_SI_NS1F_6fusion15FusionCallbacksIS1J_NS1N_17LinearCombinationISH_fSH_fLNS_15FloatRoundStyleE2EEESG_S1M_JEEENS4_5SM1004TMEM4LOAD26SM100_TMEM_LOAD_32dp32b64xES12_S1C_NS4_39AutoVectorizingCopyWithAssumedAlignmentILi128EEENS4_14SM90_TMA_STOREES1C_S1Y_S1Y_EEEvvEEEEvNT_6ParamsE,"a",@progbits
	.sectionflags	@""
	.align	4
.nv.constant0._ZN7cutlass13device_kernelINS_4gemm6kernel13GemmUniversalIN4cute5tupleIJiiiiEEENS1_10collective13CollectiveMmaINS1_35MainloopSm100TmaUmmaWarpSpecializedILi4ELi2ELi4ENS5_IJNS4_1CILi1EEESB_SB_EEEEENS5_IJNSA_ILi128EEESE_NSA_ILi64EEEEEENS_12float_e5m2_tENS5_IJlSB_lEEESH_SI_NS4_8TiledMMAINS4_8MMA_AtomIJNS4_10MMA_TraitsINS4_19SM100_MMA_F8F6F4_SSEJSH_SH_fSE_SE_NS4_17integral_constantINS4_4UMMA5MajorELSP_0EEESQ_NSN_INSO_7ScaleInELSR_0EEESS_EEEEEENS4_6LayoutISC_NS5_IJNSA_ILi0EEESW_SW_EEEEENS5_IJNS4_10UnderscoreESZ_SZ_EEEEENS4_13SM90_TMA_LOADENS4_14ComposedLayoutINS4_7SwizzleILi2ELi4ELi3EEENS4_18smem_ptr_flag_bitsILi8EEENSV_INS5_IJNSA_ILi8EEESF_EEENS5_IJSF_SB_EEEEEEEvNS4_8identityES12_S1C_vS1D_EENS_8epilogue10collective18CollectiveEpilogueINS1F_23Sm100TmaWarpSpecializedILi2ELi2ELi64ELb0ELb0EEEJSG_NS5_IJNSV_ISE_SB_EENSV_ISF_SB_EEEEESH_SI_SH_SI_NS1F_6fusion15FusionCallbacksIS1J_NS1N_17LinearCombinationISH_fSH_fLNS_15FloatRoundStyleE2EEESG_S1M_JEEENS4_5SM1004TMEM4LOAD26SM100_TMEM_LOAD_32dp32b64xES12_S1C_NS4_39AutoVectorizingCopyWithAssumedAlignmentILi128EEENS4_14SM90_TMA_STOREES1C_S1Y_S1Y_EEEvvEEEEvNT_6ParamsE:
	.zero		2944


//--------------------- SYMBOLS --------------------------

	.type		.nv.reservedSmem.offset0,@object
	.size		.nv.reservedSmem.offset0,0x4
	.type		.nv.reservedSmem.cap,@object
	.size		.nv.reservedSmem.cap,0x4
	.type		__assertfail,@function
